//
// Generated by NVIDIA NVVM Compiler
//
// Compiler Build ID: CL-36424714
// Cuda compilation tools, release 13.0, V13.0.88
// Based on NVVM 20.0.0
//

.version 9.0
.target sm_100
.address_size 64

	// .globl	_Z22assign_clusters_kernelPKfS0_Piiii

.visible .entry _Z22assign_clusters_kernelPKfS0_Piiii(
	.param .u64 .ptr .align 1 _Z22assign_clusters_kernelPKfS0_Piiii_param_0,
	.param .u64 .ptr .align 1 _Z22assign_clusters_kernelPKfS0_Piiii_param_1,
	.param .u64 .ptr .align 1 _Z22assign_clusters_kernelPKfS0_Piiii_param_2,
	.param .u32 _Z22assign_clusters_kernelPKfS0_Piiii_param_3,
	.param .u32 _Z22assign_clusters_kernelPKfS0_Piiii_param_4,
	.param .u32 _Z22assign_clusters_kernelPKfS0_Piiii_param_5
)
{
	.reg .pred 	%p<19>;
	.reg .b32 	%r<68>;
	.reg .b32 	%f<96>;
	.reg .b64 	%rd<48>;

	ld.param.u64 	%rd11, [_Z22assign_clusters_kernelPKfS0_Piiii_param_0];
	ld.param.u64 	%rd12, [_Z22assign_clusters_kernelPKfS0_Piiii_param_1];
	ld.param.u64 	%rd10, [_Z22assign_clusters_kernelPKfS0_Piiii_param_2];
	ld.param.u32 	%r37, [_Z22assign_clusters_kernelPKfS0_Piiii_param_3];
	ld.param.u32 	%r35, [_Z22assign_clusters_kernelPKfS0_Piiii_param_4];
	ld.param.u32 	%r36, [_Z22assign_clusters_kernelPKfS0_Piiii_param_5];
	cvta.to.global.u64 	%rd1, %rd12;
	cvta.to.global.u64 	%rd2, %rd11;
	mov.u32 	%r38, %ctaid.x;
	mov.u32 	%r39, %ntid.x;
	mov.u32 	%r40, %tid.x;
	mad.lo.s32 	%r1, %r38, %r39, %r40;
	setp.ge.s32 	%p1, %r1, %r37;
	@%p1 bra 	$L__BB0_23;
	mul.lo.s32 	%r42, %r35, %r1;
	cvt.s64.s32 	%rd3, %r42;
	setp.lt.s32 	%p2, %r36, 1;
	mov.b32 	%r67, 0;
	@%p2 bra 	$L__BB0_22;
	setp.lt.s32 	%p3, %r35, 1;
	@%p3 bra 	$L__BB0_16;
	and.b32  	%r2, %r35, 7;
	and.b32  	%r3, %r35, 3;
	and.b32  	%r4, %r35, 2147483640;
	and.b32  	%r5, %r35, 1;
	neg.s32 	%r6, %r4;
	mov.f32 	%f84, 0f7F7FFFFF;
	mov.b32 	%r53, 0;
	shl.b64 	%rd13, %rd3, 2;
	add.s64 	%rd14, %rd13, %rd2;
	add.s64 	%rd4, %rd14, 16;
	mov.u32 	%r67, %r53;
$L__BB0_4:
	setp.lt.u32 	%p10, %r35, 8;
	mul.lo.s32 	%r9, %r53, %r35;
	mov.f32 	%f92, 0f00000000;
	mov.b32 	%r57, 0;
	@%p10 bra 	$L__BB0_7;
	mul.wide.u32 	%rd15, %r9, 4;
	add.s64 	%rd16, %rd1, %rd15;
	add.s64 	%rd46, %rd16, 16;
	mov.f32 	%f92, 0f00000000;
	mov.u64 	%rd47, %rd4;
	mov.u32 	%r55, %r6;
$L__BB0_6:
	.pragma "nounroll";
	ld.global.nc.f32 	%f26, [%rd47+-16];
	ld.global.nc.f32 	%f27, [%rd46+-16];
	sub.f32 	%f28, %f26, %f27;
	fma.rn.f32 	%f29, %f28, %f28, %f92;
	ld.global.nc.f32 	%f30, [%rd47+-12];
	ld.global.nc.f32 	%f31, [%rd46+-12];
	sub.f32 	%f32, %f30, %f31;
	fma.rn.f32 	%f33, %f32, %f32, %f29;
	ld.global.nc.f32 	%f34, [%rd47+-8];
	ld.global.nc.f32 	%f35, [%rd46+-8];
	sub.f32 	%f36, %f34, %f35;
	fma.rn.f32 	%f37, %f36, %f36, %f33;
	ld.global.nc.f32 	%f38, [%rd47+-4];
	ld.global.nc.f32 	%f39, [%rd46+-4];
	sub.f32 	%f40, %f38, %f39;
	fma.rn.f32 	%f41, %f40, %f40, %f37;
	ld.global.nc.f32 	%f42, [%rd47];
	ld.global.nc.f32 	%f43, [%rd46];
	sub.f32 	%f44, %f42, %f43;
	fma.rn.f32 	%f45, %f44, %f44, %f41;
	ld.global.nc.f32 	%f46, [%rd47+4];
	ld.global.nc.f32 	%f47, [%rd46+4];
	sub.f32 	%f48, %f46, %f47;
	fma.rn.f32 	%f49, %f48, %f48, %f45;
	ld.global.nc.f32 	%f50, [%rd47+8];
	ld.global.nc.f32 	%f51, [%rd46+8];
	sub.f32 	%f52, %f50, %f51;
	fma.rn.f32 	%f53, %f52, %f52, %f49;
	ld.global.nc.f32 	%f54, [%rd47+12];
	ld.global.nc.f32 	%f55, [%rd46+12];
	sub.f32 	%f56, %f54, %f55;
	fma.rn.f32 	%f92, %f56, %f56, %f53;
	add.s32 	%r55, %r55, 8;
	add.s64 	%rd47, %rd47, 32;
	add.s64 	%rd46, %rd46, 32;
	setp.ne.s32 	%p11, %r55, 0;
	mov.u32 	%r57, %r4;
	@%p11 bra 	$L__BB0_6;
$L__BB0_7:
	setp.eq.s32 	%p12, %r2, 0;
	@%p12 bra 	$L__BB0_15;
	add.s32 	%r49, %r2, -1;
	setp.lt.u32 	%p13, %r49, 3;
	@%p13 bra 	$L__BB0_10;
	cvt.u64.u32 	%rd17, %r57;
	add.s64 	%rd18, %rd17, %rd3;
	shl.b64 	%rd19, %rd18, 2;
	add.s64 	%rd20, %rd2, %rd19;
	ld.global.nc.f32 	%f58, [%rd20];
	add.s32 	%r50, %r57, %r9;
	mul.wide.u32 	%rd21, %r50, 4;
	add.s64 	%rd22, %rd1, %rd21;
	ld.global.nc.f32 	%f59, [%rd22];
	sub.f32 	%f60, %f58, %f59;
	fma.rn.f32 	%f61, %f60, %f60, %f92;
	ld.global.nc.f32 	%f62, [%rd20+4];
	cvt.u64.u32 	%rd23, %r9;
	add.s64 	%rd24, %rd17, %rd23;
	shl.b64 	%rd25, %rd24, 2;
	add.s64 	%rd26, %rd1, %rd25;
	ld.global.nc.f32 	%f63, [%rd26+4];
	sub.f32 	%f64, %f62, %f63;
	fma.rn.f32 	%f65, %f64, %f64, %f61;
	ld.global.nc.f32 	%f66, [%rd20+8];
	ld.global.nc.f32 	%f67, [%rd26+8];
	sub.f32 	%f68, %f66, %f67;
	fma.rn.f32 	%f69, %f68, %f68, %f65;
	ld.global.nc.f32 	%f70, [%rd20+12];
	ld.global.nc.f32 	%f71, [%rd26+12];
	sub.f32 	%f72, %f70, %f71;
	fma.rn.f32 	%f92, %f72, %f72, %f69;
	add.s32 	%r57, %r57, 4;
$L__BB0_10:
	setp.eq.s32 	%p14, %r3, 0;
	@%p14 bra 	$L__BB0_15;
	setp.eq.s32 	%p15, %r3, 1;
	@%p15 bra 	$L__BB0_13;
	cvt.u64.u32 	%rd27, %r57;
	add.s64 	%rd28, %rd27, %rd3;
	shl.b64 	%rd29, %rd28, 2;
	add.s64 	%rd30, %rd2, %rd29;
	ld.global.nc.f32 	%f74, [%rd30];
	add.s32 	%r51, %r57, %r9;
	mul.wide.u32 	%rd31, %r51, 4;
	add.s64 	%rd32, %rd1, %rd31;
	ld.global.nc.f32 	%f75, [%rd32];
	sub.f32 	%f76, %f74, %f75;
	fma.rn.f32 	%f77, %f76, %f76, %f92;
	ld.global.nc.f32 	%f78, [%rd30+4];
	cvt.u64.u32 	%rd33, %r9;
	add.s64 	%rd34, %rd27, %rd33;
	shl.b64 	%rd35, %rd34, 2;
	add.s64 	%rd36, %rd1, %rd35;
	ld.global.nc.f32 	%f79, [%rd36+4];
	sub.f32 	%f80, %f78, %f79;
	fma.rn.f32 	%f92, %f80, %f80, %f77;
	add.s32 	%r57, %r57, 2;
$L__BB0_13:
	setp.eq.s32 	%p16, %r5, 0;
	@%p16 bra 	$L__BB0_15;
	cvt.u64.u32 	%rd37, %r57;
	add.s64 	%rd38, %rd37, %rd3;
	shl.b64 	%rd39, %rd38, 2;
	add.s64 	%rd40, %rd2, %rd39;
	ld.global.nc.f32 	%f81, [%rd40];
	add.s32 	%r52, %r57, %r9;
	mul.wide.u32 	%rd41, %r52, 4;
	add.s64 	%rd42, %rd1, %rd41;
	ld.global.nc.f32 	%f82, [%rd42];
	sub.f32 	%f83, %f81, %f82;
	fma.rn.f32 	%f92, %f83, %f83, %f92;
$L__BB0_15:
	setp.lt.f32 	%p17, %f92, %f84;
	selp.f32 	%f84, %f92, %f84, %p17;
	selp.b32 	%r67, %r53, %r67, %p17;
	add.s32 	%r53, %r53, 1;
	setp.eq.s32 	%p18, %r53, %r36;
	@%p18 bra 	$L__BB0_22;
	bra.uni 	$L__BB0_4;
$L__BB0_16:
	and.b32  	%r19, %r36, 3;
	setp.lt.u32 	%p4, %r36, 4;
	mov.f32 	%f94, 0f7F7FFFFF;
	mov.b32 	%r64, 0;
	mov.u32 	%r67, %r64;
	@%p4 bra 	$L__BB0_19;
	and.b32  	%r64, %r36, 2147483644;
	mov.f32 	%f94, 0f7F7FFFFF;
	mov.b32 	%r59, 0;
	mov.u32 	%r67, %r59;
$L__BB0_18:
	setp.gt.f32 	%p5, %f94, 0f00000000;
	selp.f32 	%f94, 0f00000000, %f94, %p5;
	selp.b32 	%r67, %r59, %r67, %p5;
	add.s32 	%r59, %r59, 4;
	setp.ne.s32 	%p6, %r59, %r64;
	@%p6 bra 	$L__BB0_18;
$L__BB0_19:
	setp.eq.s32 	%p7, %r19, 0;
	@%p7 bra 	$L__BB0_22;
	mov.b32 	%r66, 0;
$L__BB0_21:
	.pragma "nounroll";
	setp.gt.f32 	%p8, %f94, 0f00000000;
	selp.f32 	%f94, 0f00000000, %f94, %p8;
	selp.b32 	%r67, %r64, %r67, %p8;
	add.s32 	%r64, %r64, 1;
	add.s32 	%r66, %r66, 1;
	setp.ne.s32 	%p9, %r66, %r19;
	@%p9 bra 	$L__BB0_21;
$L__BB0_22:
	cvta.to.global.u64 	%rd43, %rd10;
	mul.wide.s32 	%rd44, %r1, 4;
	add.s64 	%rd45, %rd43, %rd44;
	st.global.u32 	[%rd45], %r67;
$L__BB0_23:
	ret;

}
	// .globl	_Z27accumulate_centroids_kernelPKfPKiPfPiiii
.visible .entry _Z27accumulate_centroids_kernelPKfPKiPfPiiii(
	.param .u64 .ptr .align 1 _Z27accumulate_centroids_kernelPKfPKiPfPiiii_param_0,
	.param .u64 .ptr .align 1 _Z27accumulate_centroids_kernelPKfPKiPfPiiii_param_1,
	.param .u64 .ptr .align 1 _Z27accumulate_centroids_kernelPKfPKiPfPiiii_param_2,
	.param .u64 .ptr .align 1 _Z27accumulate_centroids_kernelPKfPKiPfPiiii_param_3,
	.param .u32 _Z27accumulate_centroids_kernelPKfPKiPfPiiii_param_4,
	.param .u32 _Z27accumulate_centroids_kernelPKfPKiPfPiiii_param_5,
	.param .u32 _Z27accumulate_centroids_kernelPKfPKiPfPiiii_param_6
)
{
	.reg .pred 	%p<11>;
	.reg .b32 	%r<42>;
	.reg .b32 	%f<59>;
	.reg .b64 	%rd<45>;

	ld.param.u64 	%rd11, [_Z27accumulate_centroids_kernelPKfPKiPfPiiii_param_0];
	ld.param.u64 	%rd12, [_Z27accumulate_centroids_kernelPKfPKiPfPiiii_param_1];
	ld.param.u64 	%rd14, [_Z27accumulate_centroids_kernelPKfPKiPfPiiii_param_2];
	ld.param.u64 	%rd13, [_Z27accumulate_centroids_kernelPKfPKiPfPiiii_param_3];
	ld.param.u32 	%r25, [_Z27accumulate_centroids_kernelPKfPKiPfPiiii_param_4];
	ld.param.u32 	%r24, [_Z27accumulate_centroids_kernelPKfPKiPfPiiii_param_5];
	cvta.to.global.u64 	%rd1, %rd14;
	cvta.to.global.u64 	%rd2, %rd11;
	mov.u32 	%r26, %ctaid.x;
	mov.u32 	%r27, %ntid.x;
	mov.u32 	%r28, %tid.x;
	mad.lo.s32 	%r1, %r26, %r27, %r28;
	setp.ge.s32 	%p1, %r1, %r25;
	@%p1 bra 	$L__BB1_14;
	cvta.to.global.u64 	%rd15, %rd12;
	cvta.to.global.u64 	%rd16, %rd13;
	mul.wide.s32 	%rd17, %r1, 4;
	add.s64 	%rd18, %rd15, %rd17;
	ld.global.nc.u32 	%r2, [%rd18];
	mul.lo.s32 	%r29, %r24, %r1;
	cvt.s64.s32 	%rd3, %r29;
	mul.wide.s32 	%rd19, %r2, 4;
	add.s64 	%rd20, %rd16, %rd19;
	atom.global.add.u32 	%r30, [%rd20], 1;
	setp.lt.s32 	%p2, %r24, 1;
	@%p2 bra 	$L__BB1_14;
	mul.lo.s32 	%r3, %r2, %r24;
	setp.lt.u32 	%p3, %r24, 16;
	mov.b32 	%r38, 0;
	@%p3 bra 	$L__BB1_5;
	and.b32  	%r38, %r24, 2147483632;
	neg.s32 	%r36, %r38;
	shl.b64 	%rd21, %rd3, 2;
	add.s64 	%rd22, %rd21, %rd2;
	add.s64 	%rd43, %rd22, 32;
	mov.u32 	%r35, %r3;
$L__BB1_4:
	.pragma "nounroll";
	mul.wide.s32 	%rd23, %r35, 4;
	add.s64 	%rd24, %rd1, %rd23;
	ld.global.nc.f32 	%f1, [%rd43+-32];
	atom.global.add.f32 	%f2, [%rd24], %f1;
	ld.global.nc.f32 	%f3, [%rd43+-28];
	atom.global.add.f32 	%f4, [%rd24+4], %f3;
	ld.global.nc.f32 	%f5, [%rd43+-24];
	atom.global.add.f32 	%f6, [%rd24+8], %f5;
	ld.global.nc.f32 	%f7, [%rd43+-20];
	atom.global.add.f32 	%f8, [%rd24+12], %f7;
	ld.global.nc.f32 	%f9, [%rd43+-16];
	atom.global.add.f32 	%f10, [%rd24+16], %f9;
	ld.global.nc.f32 	%f11, [%rd43+-12];
	atom.global.add.f32 	%f12, [%rd24+20], %f11;
	ld.global.nc.f32 	%f13, [%rd43+-8];
	atom.global.add.f32 	%f14, [%rd24+24], %f13;
	ld.global.nc.f32 	%f15, [%rd43+-4];
	atom.global.add.f32 	%f16, [%rd24+28], %f15;
	ld.global.nc.f32 	%f17, [%rd43];
	atom.global.add.f32 	%f18, [%rd24+32], %f17;
	ld.global.nc.f32 	%f19, [%rd43+4];
	atom.global.add.f32 	%f20, [%rd24+36], %f19;
	ld.global.nc.f32 	%f21, [%rd43+8];
	atom.global.add.f32 	%f22, [%rd24+40], %f21;
	ld.global.nc.f32 	%f23, [%rd43+12];
	atom.global.add.f32 	%f24, [%rd24+44], %f23;
	ld.global.nc.f32 	%f25, [%rd43+16];
	atom.global.add.f32 	%f26, [%rd24+48], %f25;
	ld.global.nc.f32 	%f27, [%rd43+20];
	atom.global.add.f32 	%f28, [%rd24+52], %f27;
	ld.global.nc.f32 	%f29, [%rd43+24];
	atom.global.add.f32 	%f30, [%rd24+56], %f29;
	ld.global.nc.f32 	%f31, [%rd43+28];
	atom.global.add.f32 	%f32, [%rd24+60], %f31;
	add.s32 	%r36, %r36, 16;
	add.s32 	%r35, %r35, 16;
	add.s64 	%rd43, %rd43, 64;
	setp.ne.s32 	%p4, %r36, 0;
	@%p4 bra 	$L__BB1_4;
$L__BB1_5:
	and.b32  	%r11, %r24, 15;
	setp.eq.s32 	%p5, %r11, 0;
	@%p5 bra 	$L__BB1_14;
	ld.param.u64 	%rd42, [_Z27accumulate_centroids_kernelPKfPKiPfPiiii_param_0];
	cvta.to.global.u64 	%rd7, %rd42;
	and.b32  	%r12, %r24, 7;
	setp.lt.u32 	%p6, %r11, 8;
	@%p6 bra 	$L__BB1_8;
	add.s32 	%r33, %r38, %r3;
	mul.wide.s32 	%rd25, %r33, 4;
	add.s64 	%rd26, %rd1, %rd25;
	cvt.u64.u32 	%rd27, %r38;
	add.s64 	%rd28, %rd27, %rd3;
	shl.b64 	%rd29, %rd28, 2;
	add.s64 	%rd30, %rd7, %rd29;
	ld.global.nc.f32 	%f33, [%rd30];
	atom.global.add.f32 	%f34, [%rd26], %f33;
	ld.global.nc.f32 	%f35, [%rd30+4];
	atom.global.add.f32 	%f36, [%rd26+4], %f35;
	ld.global.nc.f32 	%f37, [%rd30+8];
	atom.global.add.f32 	%f38, [%rd26+8], %f37;
	ld.global.nc.f32 	%f39, [%rd30+12];
	atom.global.add.f32 	%f40, [%rd26+12], %f39;
	ld.global.nc.f32 	%f41, [%rd30+16];
	atom.global.add.f32 	%f42, [%rd26+16], %f41;
	ld.global.nc.f32 	%f43, [%rd30+20];
	atom.global.add.f32 	%f44, [%rd26+20], %f43;
	ld.global.nc.f32 	%f45, [%rd30+24];
	atom.global.add.f32 	%f46, [%rd26+24], %f45;
	ld.global.nc.f32 	%f47, [%rd30+28];
	atom.global.add.f32 	%f48, [%rd26+28], %f47;
	add.s32 	%r38, %r38, 8;
$L__BB1_8:
	setp.eq.s32 	%p7, %r12, 0;
	@%p7 bra 	$L__BB1_14;
	and.b32  	%r15, %r24, 3;
	setp.lt.u32 	%p8, %r12, 4;
	@%p8 bra 	$L__BB1_11;
	add.s32 	%r34, %r38, %r3;
	mul.wide.s32 	%rd31, %r34, 4;
	add.s64 	%rd32, %rd1, %rd31;
	cvt.u64.u32 	%rd33, %r38;
	add.s64 	%rd34, %rd33, %rd3;
	shl.b64 	%rd35, %rd34, 2;
	add.s64 	%rd36, %rd7, %rd35;
	ld.global.nc.f32 	%f49, [%rd36];
	atom.global.add.f32 	%f50, [%rd32], %f49;
	ld.global.nc.f32 	%f51, [%rd36+4];
	atom.global.add.f32 	%f52, [%rd32+4], %f51;
	ld.global.nc.f32 	%f53, [%rd36+8];
	atom.global.add.f32 	%f54, [%rd32+8], %f53;
	ld.global.nc.f32 	%f55, [%rd36+12];
	atom.global.add.f32 	%f56, [%rd32+12], %f55;
	add.s32 	%r38, %r38, 4;
$L__BB1_11:
	setp.eq.s32 	%p9, %r15, 0;
	@%p9 bra 	$L__BB1_14;
	cvt.u64.u32 	%rd37, %r38;
	add.s64 	%rd38, %rd3, %rd37;
	shl.b64 	%rd39, %rd38, 2;
	add.s64 	%rd44, %rd7, %rd39;
	add.s32 	%r41, %r38, %r3;
	neg.s32 	%r40, %r15;
$L__BB1_13:
	.pragma "nounroll";
	mul.wide.s32 	%rd40, %r41, 4;
	add.s64 	%rd41, %rd1, %rd40;
	ld.global.nc.f32 	%f57, [%rd44];
	atom.global.add.f32 	%f58, [%rd41], %f57;
	add.s64 	%rd44, %rd44, 4;
	add.s32 	%r41, %r41, 1;
	add.s32 	%r40, %r40, 1;
	setp.ne.s32 	%p10, %r40, 0;
	@%p10 bra 	$L__BB1_13;
$L__BB1_14:
	ret;

}
	// .globl	_Z24compute_centroids_kernelPfPKiii
.visible .entry _Z24compute_centroids_kernelPfPKiii(
	.param .u64 .ptr .align 1 _Z24compute_centroids_kernelPfPKiii_param_0,
	.param .u64 .ptr .align 1 _Z24compute_centroids_kernelPfPKiii_param_1,
	.param .u32 _Z24compute_centroids_kernelPfPKiii_param_2,
	.param .u32 _Z24compute_centroids_kernelPfPKiii_param_3
)
{
	.reg .pred 	%p<11>;
	.reg .b32 	%r<40>;
	.reg .b32 	%f<60>;
	.reg .b64 	%rd<16>;

	ld.param.u64 	%rd4, [_Z24compute_centroids_kernelPfPKiii_param_0];
	ld.param.u64 	%rd3, [_Z24compute_centroids_kernelPfPKiii_param_1];
	ld.param.u32 	%r24, [_Z24compute_centroids_kernelPfPKiii_param_2];
	ld.param.u32 	%r25, [_Z24compute_centroids_kernelPfPKiii_param_3];
	cvta.to.global.u64 	%rd1, %rd4;
	mov.u32 	%r26, %ctaid.x;
	mov.u32 	%r27, %ntid.x;
	mov.u32 	%r28, %tid.x;
	mad.lo.s32 	%r1, %r26, %r27, %r28;
	setp.ge.s32 	%p1, %r1, %r25;
	@%p1 bra 	$L__BB2_14;
	cvta.to.global.u64 	%rd5, %rd3;
	mul.wide.s32 	%rd6, %r1, 4;
	add.s64 	%rd7, %rd5, %rd6;
	ld.global.nc.u32 	%r2, [%rd7];
	min.s32 	%r29, %r2, %r24;
	setp.lt.s32 	%p2, %r29, 1;
	@%p2 bra 	$L__BB2_14;
	mul.lo.s32 	%r3, %r24, %r1;
	cvt.rn.f32.u32 	%f1, %r2;
	and.b32  	%r4, %r24, 15;
	setp.lt.u32 	%p3, %r24, 16;
	mov.b32 	%r36, 0;
	@%p3 bra 	$L__BB2_5;
	and.b32  	%r36, %r24, 2147483632;
	neg.s32 	%r34, %r36;
	add.s64 	%rd2, %rd1, 32;
	mov.u32 	%r33, %r3;
$L__BB2_4:
	.pragma "nounroll";
	mul.wide.s32 	%rd8, %r33, 4;
	add.s64 	%rd9, %rd2, %rd8;
	ld.global.f32 	%f2, [%rd9+-32];
	div.rn.f32 	%f3, %f2, %f1;
	st.global.f32 	[%rd9+-32], %f3;
	ld.global.f32 	%f4, [%rd9+-28];
	div.rn.f32 	%f5, %f4, %f1;
	st.global.f32 	[%rd9+-28], %f5;
	ld.global.f32 	%f6, [%rd9+-24];
	div.rn.f32 	%f7, %f6, %f1;
	st.global.f32 	[%rd9+-24], %f7;
	ld.global.f32 	%f8, [%rd9+-20];
	div.rn.f32 	%f9, %f8, %f1;
	st.global.f32 	[%rd9+-20], %f9;
	ld.global.f32 	%f10, [%rd9+-16];
	div.rn.f32 	%f11, %f10, %f1;
	st.global.f32 	[%rd9+-16], %f11;
	ld.global.f32 	%f12, [%rd9+-12];
	div.rn.f32 	%f13, %f12, %f1;
	st.global.f32 	[%rd9+-12], %f13;
	ld.global.f32 	%f14, [%rd9+-8];
	div.rn.f32 	%f15, %f14, %f1;
	st.global.f32 	[%rd9+-8], %f15;
	ld.global.f32 	%f16, [%rd9+-4];
	div.rn.f32 	%f17, %f16, %f1;
	st.global.f32 	[%rd9+-4], %f17;
	ld.global.f32 	%f18, [%rd9];
	div.rn.f32 	%f19, %f18, %f1;
	st.global.f32 	[%rd9], %f19;
	ld.global.f32 	%f20, [%rd9+4];
	div.rn.f32 	%f21, %f20, %f1;
	st.global.f32 	[%rd9+4], %f21;
	ld.global.f32 	%f22, [%rd9+8];
	div.rn.f32 	%f23, %f22, %f1;
	st.global.f32 	[%rd9+8], %f23;
	ld.global.f32 	%f24, [%rd9+12];
	div.rn.f32 	%f25, %f24, %f1;
	st.global.f32 	[%rd9+12], %f25;
	ld.global.f32 	%f26, [%rd9+16];
	div.rn.f32 	%f27, %f26, %f1;
	st.global.f32 	[%rd9+16], %f27;
	ld.global.f32 	%f28, [%rd9+20];
	div.rn.f32 	%f29, %f28, %f1;
	st.global.f32 	[%rd9+20], %f29;
	ld.global.f32 	%f30, [%rd9+24];
	div.rn.f32 	%f31, %f30, %f1;
	st.global.f32 	[%rd9+24], %f31;
	ld.global.f32 	%f32, [%rd9+28];
	div.rn.f32 	%f33, %f32, %f1;
	st.global.f32 	[%rd9+28], %f33;
	add.s32 	%r34, %r34, 16;
	add.s32 	%r33, %r33, 16;
	setp.ne.s32 	%p4, %r34, 0;
	@%p4 bra 	$L__BB2_4;
$L__BB2_5:
	setp.eq.s32 	%p5, %r4, 0;
	@%p5 bra 	$L__BB2_14;
	and.b32  	%r12, %r24, 7;
	setp.lt.u32 	%p6, %r4, 8;
	@%p6 bra 	$L__BB2_8;
	add.s32 	%r31, %r36, %r3;
	mul.wide.s32 	%rd10, %r31, 4;
	add.s64 	%rd11, %rd1, %rd10;
	ld.global.f32 	%f34, [%rd11];
	div.rn.f32 	%f35, %f34, %f1;
	st.global.f32 	[%rd11], %f35;
	ld.global.f32 	%f36, [%rd11+4];
	div.rn.f32 	%f37, %f36, %f1;
	st.global.f32 	[%rd11+4], %f37;
	ld.global.f32 	%f38, [%rd11+8];
	div.rn.f32 	%f39, %f38, %f1;
	st.global.f32 	[%rd11+8], %f39;
	ld.global.f32 	%f40, [%rd11+12];
	div.rn.f32 	%f41, %f40, %f1;
	st.global.f32 	[%rd11+12], %f41;
	ld.global.f32 	%f42, [%rd11+16];
	div.rn.f32 	%f43, %f42, %f1;
	st.global.f32 	[%rd11+16], %f43;
	ld.global.f32 	%f44, [%rd11+20];
	div.rn.f32 	%f45, %f44, %f1;
	st.global.f32 	[%rd11+20], %f45;
	ld.global.f32 	%f46, [%rd11+24];
	div.rn.f32 	%f47, %f46, %f1;
	st.global.f32 	[%rd11+24], %f47;
	ld.global.f32 	%f48, [%rd11+28];
	div.rn.f32 	%f49, %f48, %f1;
	st.global.f32 	[%rd11+28], %f49;
	add.s32 	%r36, %r36, 8;
$L__BB2_8:
	setp.eq.s32 	%p7, %r12, 0;
	@%p7 bra 	$L__BB2_14;
	and.b32  	%r15, %r24, 3;
	setp.lt.u32 	%p8, %r12, 4;
	@%p8 bra 	$L__BB2_11;
	add.s32 	%r32, %r36, %r3;
	mul.wide.s32 	%rd12, %r32, 4;
	add.s64 	%rd13, %rd1, %rd12;
	ld.global.f32 	%f50, [%rd13];
	div.rn.f32 	%f51, %f50, %f1;
	st.global.f32 	[%rd13], %f51;
	ld.global.f32 	%f52, [%rd13+4];
	div.rn.f32 	%f53, %f52, %f1;
	st.global.f32 	[%rd13+4], %f53;
	ld.global.f32 	%f54, [%rd13+8];
	div.rn.f32 	%f55, %f54, %f1;
	st.global.f32 	[%rd13+8], %f55;
	ld.global.f32 	%f56, [%rd13+12];
	div.rn.f32 	%f57, %f56, %f1;
	st.global.f32 	[%rd13+12], %f57;
	add.s32 	%r36, %r36, 4;
$L__BB2_11:
	setp.eq.s32 	%p9, %r15, 0;
	@%p9 bra 	$L__BB2_14;
	add.s32 	%r39, %r36, %r3;
	neg.s32 	%r38, %r15;
$L__BB2_13:
	.pragma "nounroll";
	mul.wide.s32 	%rd14, %r39, 4;
	add.s64 	%rd15, %rd1, %rd14;
	ld.global.f32 	%f58, [%rd15];
	div.rn.f32 	%f59, %f58, %f1;
	st.global.f32 	[%rd15], %f59;
	add.s32 	%r39, %r39, 1;
	add.s32 	%r38, %r38, 1;
	setp.ne.s32 	%p10, %r38, 0;
	@%p10 bra 	$L__BB2_13;
$L__BB2_14:
	ret;

}


// ===== COMPILED SASS (sm_100) =====

	.target	sm_100

	.elftype	@"ET_EXEC"


//--------------------- .note.nv.tkinfo           --------------------------
	.section	.note.nv.tkinfo,"",@"SHT_NOTE"
	.sectionflags	@"SHF_NOTE_NV_TKINFO"
	.tkinfo
        /*0018*/ 	.word	0x00000002
        /*0030*/ 	.string	""
        /*0030*/ 	.string	"ptxas"
        /*0030*/ 	.string	"Cuda compilation tools, release 13.0, V13.0.88"
        /*0030*/ 	.string	"Build cuda_13.0.r13.0/compiler.36424714_0"
        /*0030*/ 	.string	"-arch sm_100 -m 64 "



//--------------------- .note.nv.cuinfo           --------------------------
	.section	.note.nv.cuinfo,"",@"SHT_NOTE"
	.sectionflags	@"SHF_NOTE_NV_CUINFO"
        /*0018*/ 	.short	0x0002
        /*001a*/ 	.short	0x0064
        /*001c*/ 	.short	0x0082
	.zero		2


//--------------------- .nv.info                  --------------------------
	.section	.nv.info,"",@"SHT_CUDA_INFO"
	.align	4


	//----- nvinfo : EIATTR_REGCOUNT
	.align		4
        /*0000*/ 	.byte	0x04, 0x2f
        /*0002*/ 	.short	(.L_1 - .L_0)
	.align		4
.L_0:
        /*0004*/ 	.word	index@(_Z22assign_clusters_kernelPKfS0_Piiii)
        /*0008*/ 	.word	0x0000001d


	//----- nvinfo : EIATTR_FRAME_SIZE
	.align		4
.L_1:
        /*000c*/ 	.byte	0x04, 0x11
        /*000e*/ 	.short	(.L_3 - .L_2)
	.align		4
.L_2:
        /*0010*/ 	.word	index@(_Z22assign_clusters_kernelPKfS0_Piiii)
        /*0014*/ 	.word	0x00000000


	//----- nvinfo : EIATTR_REGCOUNT
	.align		4
.L_3:
        /*0018*/ 	.byte	0x04, 0x2f
        /*001a*/ 	.short	(.L_5 - .L_4)
	.align		4
.L_4:
        /*001c*/ 	.word	index@(_Z27accumulate_centroids_kernelPKfPKiPfPiiii)
        /*0020*/ 	.word	0x00000020


	//----- nvinfo : EIATTR_FRAME_SIZE
	.align		4
.L_5:
        /*0024*/ 	.byte	0x04, 0x11
        /*0026*/ 	.short	(.L_7 - .L_6)
	.align		4
.L_6:
        /*0028*/ 	.word	index@(_Z27accumulate_centroids_kernelPKfPKiPfPiiii)
        /*002c*/ 	.word	0x00000000


	//----- nvinfo : EIATTR_REGCOUNT
	.align		4
.L_7:
        /*0030*/ 	.byte	0x04, 0x2f
        /*0032*/ 	.short	(.L_9 - .L_8)
	.align		4
.L_8:
        /*0034*/ 	.word	index@(_Z24compute_centroids_kernelPfPKiii)
        /*0038*/ 	.word	0x00000014


	//----- nvinfo : EIATTR_FRAME_SIZE
	.align		4
.L_9:
        /*003c*/ 	.byte	0x04, 0x11
        /*003e*/ 	.short	(.L_11 - .L_10)
	.align		4
.L_10:
        /*0040*/ 	.word	index@($__internal_0_$__cuda_sm3x_div_rn_noftz_f32_slowpath)
        /*0044*/ 	.word	0x00000000


	//----- nvinfo : EIATTR_FRAME_SIZE
	.align		4
.L_11:
        /*0048*/ 	.byte	0x04, 0x11
        /*004a*/ 	.short	(.L_13 - .L_12)
	.align		4
.L_12:
        /*004c*/ 	.word	index@(_Z24compute_centroids_kernelPfPKiii)
        /*0050*/ 	.word	0x00000000


	//----- nvinfo : EIATTR_MIN_STACK_SIZE
	.align		4
.L_13:
        /*0054*/ 	.byte	0x04, 0x12
        /*0056*/ 	.short	(.L_15 - .L_14)
	.align		4
.L_14:
        /*0058*/ 	.word	index@(_Z24compute_centroids_kernelPfPKiii)
        /*005c*/ 	.word	0x00000000


	//----- nvinfo : EIATTR_MIN_STACK_SIZE
	.align		4
.L_15:
        /*0060*/ 	.byte	0x04, 0x12
        /*0062*/ 	.short	(.L_17 - .L_16)
	.align		4
.L_16:
        /*0064*/ 	.word	index@(_Z27accumulate_centroids_kernelPKfPKiPfPiiii)
        /*0068*/ 	.word	0x00000000


	//----- nvinfo : EIATTR_MIN_STACK_SIZE
	.align		4
.L_17:
        /*006c*/ 	.byte	0x04, 0x12
        /*006e*/ 	.short	(.L_19 - .L_18)
	.align		4
.L_18:
        /*0070*/ 	.word	index@(_Z22assign_clusters_kernelPKfS0_Piiii)
        /*0074*/ 	.word	0x00000000
.L_19:


//--------------------- .nv.compat                --------------------------
	.section	.nv.compat,"",@"SHT_CUDA_COMPAT_INFO"
	.align	4
        /*0000*/ 	.byte	0x02, 0x09, 0x00, 0x00, 0x02, 0x02, 0x01, 0x00, 0x02, 0x05, 0x05, 0x00, 0x03, 0x07, 0x01, 0x01
        /*0010*/ 	.byte	0x02, 0x03, 0x00, 0x00, 0x02, 0x06, 0x01, 0x00, 0x04, 0x0b, 0x08, 0x00, 0x01, 0x00, 0x00, 0x00
        /*0020*/ 	.byte	0x00, 0x00, 0x00, 0x00


//--------------------- .nv.info._Z24compute_centroids_kernelPfPKiii --------------------------
	.section	.nv.info._Z24compute_centroids_kernelPfPKiii,"",@"SHT_CUDA_INFO"
	.sectionflags	@""
	.align	4


	//----- nvinfo : EIATTR_CUDA_API_VERSION
	.align		4
        /*0000*/ 	.byte	0x04, 0x37
        /*0002*/ 	.short	(.L_21 - .L_20)
.L_20:
        /*0004*/ 	.word	0x00000082


	//----- nvinfo : EIATTR_KPARAM_INFO
	.align		4
.L_21:
        /*0008*/ 	.byte	0x04, 0x17
        /*000a*/ 	.short	(.L_23 - .L_22)
.L_22:
        /*000c*/ 	.word	0x00000000
        /*0010*/ 	.short	0x0003
        /*0012*/ 	.short	0x0014
        /*0014*/ 	.byte	0x00, 0xf0, 0x11, 0x00


	//----- nvinfo : EIATTR_KPARAM_INFO
	.align		4
.L_23:
        /*0018*/ 	.byte	0x04, 0x17
        /*001a*/ 	.short	(.L_25 - .L_24)
.L_24:
        /*001c*/ 	.word	0x00000000
        /*0020*/ 	.short	0x0002
        /*0022*/ 	.short	0x0010
        /*0024*/ 	.byte	0x00, 0xf0, 0x11, 0x00


	//----- nvinfo : EIATTR_KPARAM_INFO
	.align		4
.L_25:
        /*0028*/ 	.byte	0x04, 0x17
        /*002a*/ 	.short	(.L_27 - .L_26)
.L_26:
        /*002c*/ 	.word	0x00000000
        /*0030*/ 	.short	0x0001
        /*0032*/ 	.short	0x0008
        /*0034*/ 	.byte	0x00, 0xf5, 0x21, 0x00


	//----- nvinfo : EIATTR_KPARAM_INFO
	.align		4
.L_27:
        /*0038*/ 	.byte	0x04, 0x17
        /*003a*/ 	.short	(.L_29 - .L_28)
.L_28:
        /*003c*/ 	.word	0x00000000
        /*0040*/ 	.short	0x0000
        /*0042*/ 	.short	0x0000
        /*0044*/ 	.byte	0x00, 0xf5, 0x21, 0x00


	//----- nvinfo : EIATTR_SPARSE_MMA_MASK
	.align		4
.L_29:
        /*0048*/ 	.byte	0x03, 0x50
        /*004a*/ 	.short	0x0000


	//----- nvinfo : EIATTR_MAXREG_COUNT
	.align		4
        /*004c*/ 	.byte	0x03, 0x1b
        /*004e*/ 	.short	0x00ff


	//----- nvinfo : EIATTR_MERCURY_ISA_VERSION
	.align		4
        /*0050*/ 	.byte	0x03, 0x5f
        /*0052*/ 	.short	0x0101


	//----- nvinfo : EIATTR_VRC_CTA_INIT_COUNT
	.align		4
        /*0054*/ 	.byte	0x02, 0x4a
	.zero		1
	.zero		1


	//----- nvinfo : EIATTR_EXIT_INSTR_OFFSETS
	.align		4
        /*0058*/ 	.byte	0x04, 0x1c
        /*005a*/ 	.short	(.L_31 - .L_30)


	//   ....[0]....
.L_30:
        /*005c*/ 	.word	0x00000070


	//   ....[1]....
        /*0060*/ 	.word	0x000000f0


	//   ....[2]....
        /*0064*/ 	.word	0x00001230


	//   ....[3]....
        /*0068*/ 	.word	0x00001ad0


	//   ....[4]....
        /*006c*/ 	.word	0x00001f70


	//   ....[5]....
        /*0070*/ 	.word	0x00002100


	//----- nvinfo : EIATTR_CRS_STACK_SIZE
	.align		4
.L_31:
        /*0074*/ 	.byte	0x04, 0x1e
        /*0076*/ 	.short	(.L_33 - .L_32)
.L_32:
        /*0078*/ 	.word	0x00000000


	//----- nvinfo : EIATTR_CBANK_PARAM_SIZE
	.align		4
.L_33:
        /*007c*/ 	.byte	0x03, 0x19
        /*007e*/ 	.short	0x0018


	//----- nvinfo : EIATTR_PARAM_CBANK
	.align		4
        /*0080*/ 	.byte	0x04, 0x0a
        /*0082*/ 	.short	(.L_35 - .L_34)
	.align		4
.L_34:
        /*0084*/ 	.word	index@(.nv.constant0._Z24compute_centroids_kernelPfPKiii)
        /*0088*/ 	.short	0x0380
        /*008a*/ 	.short	0x0018


	//----- nvinfo : EIATTR_SW_WAR
	.align		4
.L_35:
        /*008c*/ 	.byte	0x04, 0x36
        /*008e*/ 	.short	(.L_37 - .L_36)
.L_36:
        /*0090*/ 	.word	0x00000008
.L_37:


//--------------------- .nv.info._Z27accumulate_centroids_kernelPKfPKiPfPiiii --------------------------
	.section	.nv.info._Z27accumulate_centroids_kernelPKfPKiPfPiiii,"",@"SHT_CUDA_INFO"
	.sectionflags	@""
	.align	4


	//----- nvinfo : EIATTR_CUDA_API_VERSION
	.align		4
        /*0000*/ 	.byte	0x04, 0x37
        /*0002*/ 	.short	(.L_39 - .L_38)
.L_38:
        /*0004*/ 	.word	0x00000082


	//----- nvinfo : EIATTR_KPARAM_INFO
	.align		4
.L_39:
        /*0008*/ 	.byte	0x04, 0x17
        /*000a*/ 	.short	(.L_41 - .L_40)
.L_40:
        /*000c*/ 	.word	0x00000000
        /*0010*/ 	.short	0x0006
        /*0012*/ 	.short	0x0028
        /*0014*/ 	.byte	0x00, 0xf0, 0x11, 0x00


	//----- nvinfo : EIATTR_KPARAM_INFO
	.align		4
.L_41:
        /*0018*/ 	.byte	0x04, 0x17
        /*001a*/ 	.short	(.L_43 - .L_42)
.L_42:
        /*001c*/ 	.word	0x00000000
        /*0020*/ 	.short	0x0005
        /*0022*/ 	.short	0x0024
        /*0024*/ 	.byte	0x00, 0xf0, 0x11, 0x00


	//----- nvinfo : EIATTR_KPARAM_INFO
	.align		4
.L_43:
        /*0028*/ 	.byte	0x04, 0x17
        /*002a*/ 	.short	(.L_45 - .L_44)
.L_44:
        /*002c*/ 	.word	0x00000000
        /*0030*/ 	.short	0x0004
        /*0032*/ 	.short	0x0020
        /*0034*/ 	.byte	0x00, 0xf0, 0x11, 0x00


	//----- nvinfo : EIATTR_KPARAM_INFO
	.align		4
.L_45:
        /*0038*/ 	.byte	0x04, 0x17
        /*003a*/ 	.short	(.L_47 - .L_46)
.L_46:
        /*003c*/ 	.word	0x00000000
        /*0040*/ 	.short	0x0003
        /*0042*/ 	.short	0x0018
        /*0044*/ 	.byte	0x00, 0xf5, 0x21, 0x00


	//----- nvinfo : EIATTR_KPARAM_INFO
	.align		4
.L_47:
        /*0048*/ 	.byte	0x04, 0x17
        /*004a*/ 	.short	(.L_49 - .L_48)
.L_48:
        /*004c*/ 	.word	0x00000000
        /*0050*/ 	.short	0x0002
        /*0052*/ 	.short	0x0010
        /*0054*/ 	.byte	0x00, 0xf5, 0x21, 0x00


	//----- nvinfo : EIATTR_KPARAM_INFO
	.align		4
.L_49:
        /*0058*/ 	.byte	0x04, 0x17
        /*005a*/ 	.short	(.L_51 - .L_50)
.L_50:
        /*005c*/ 	.word	0x00000000
        /*0060*/ 	.short	0x0001
        /*0062*/ 	.short	0x0008
        /*0064*/ 	.byte	0x00, 0xf5, 0x21, 0x00


	//----- nvinfo : EIATTR_KPARAM_INFO
	.align		4
.L_51:
        /*0068*/ 	.byte	0x04, 0x17
        /*006a*/ 	.short	(.L_53 - .L_52)
.L_52:
        /*006c*/ 	.word	0x00000000
        /*0070*/ 	.short	0x0000
        /*0072*/ 	.short	0x0000
        /*0074*/ 	.byte	0x00, 0xf5, 0x21, 0x00


	//----- nvinfo : EIATTR_SPARSE_MMA_MASK
	.align		4
.L_53:
        /*0078*/ 	.byte	0x03, 0x50
        /*007a*/ 	.short	0x0000


	//----- nvinfo : EIATTR_MAXREG_COUNT
	.align		4
        /*007c*/ 	.byte	0x03, 0x1b
        /*007e*/ 	.short	0x00ff


	//----- nvinfo : EIATTR_MERCURY_ISA_VERSION
	.align		4
        /*0080*/ 	.byte	0x03, 0x5f
        /*0082*/ 	.short	0x0101


	//----- nvinfo : EIATTR_VRC_CTA_INIT_COUNT
	.align		4
        /*0084*/ 	.byte	0x02, 0x4a
	.zero		1
	.zero		1


	//----- nvinfo : EIATTR_EXIT_INSTR_OFFSETS
	.align		4
        /*0088*/ 	.byte	0x04, 0x1c
        /*008a*/ 	.short	(.L_55 - .L_54)


	//   ....[0]....
.L_54:
        /*008c*/ 	.word	0x00000070


	//   ....[1]....
        /*0090*/ 	.word	0x00000120


	//   ....[2]....
        /*0094*/ 	.word	0x000004a0


	//   ....[3]....
        /*0098*/ 	.word	0x00000680


	//   ....[4]....
        /*009c*/ 	.word	0x000007e0


	//   ....[5]....
        /*00a0*/ 	.word	0x00000920


	//----- nvinfo : EIATTR_CBANK_PARAM_SIZE
	.align		4
.L_55:
        /*00a4*/ 	.byte	0x03, 0x19
        /*00a6*/ 	.short	0x002c


	//----- nvinfo : EIATTR_PARAM_CBANK
	.align		4
        /*00a8*/ 	.byte	0x04, 0x0a
        /*00aa*/ 	.short	(.L_57 - .L_56)
	.align		4
.L_56:
        /*00ac*/ 	.word	index@(.nv.constant0._Z27accumulate_centroids_kernelPKfPKiPfPiiii)
        /*00b0*/ 	.short	0x0380
        /*00b2*/ 	.short	0x002c


	//----- nvinfo : EIATTR_SW_WAR
	.align		4
.L_57:
        /*00b4*/ 	.byte	0x04, 0x36
        /*00b6*/ 	.short	(.L_59 - .L_58)
.L_58:
        /*00b8*/ 	.word	0x00000008
.L_59:


//--------------------- .nv.info._Z22assign_clusters_kernelPKfS0_Piiii --------------------------
	.section	.nv.info._Z22assign_clusters_kernelPKfS0_Piiii,"",@"SHT_CUDA_INFO"
	.sectionflags	@""
	.align	4


	//----- nvinfo : EIATTR_CUDA_API_VERSION
	.align		4
        /*0000*/ 	.byte	0x04, 0x37
        /*0002*/ 	.short	(.L_61 - .L_60)
.L_60:
        /*0004*/ 	.word	0x00000082


	//----- nvinfo : EIATTR_KPARAM_INFO
	.align		4
.L_61:
        /*0008*/ 	.byte	0x04, 0x17
        /*000a*/ 	.short	(.L_63 - .L_62)
.L_62:
        /*000c*/ 	.word	0x00000000
        /*0010*/ 	.short	0x0005
        /*0012*/ 	.short	0x0020
        /*0014*/ 	.byte	0x00, 0xf0, 0x11, 0x00


	//----- nvinfo : EIATTR_KPARAM_INFO
	.align		4
.L_63:
        /*0018*/ 	.byte	0x04, 0x17
        /*001a*/ 	.short	(.L_65 - .L_64)
.L_64:
        /*001c*/ 	.word	0x00000000
        /*0020*/ 	.short	0x0004
        /*0022*/ 	.short	0x001c
        /*0024*/ 	.byte	0x00, 0xf0, 0x11, 0x00


	//----- nvinfo : EIATTR_KPARAM_INFO
	.align		4
.L_65:
        /*0028*/ 	.byte	0x04, 0x17
        /*002a*/ 	.short	(.L_67 - .L_66)
.L_66:
        /*002c*/ 	.word	0x00000000
        /*0030*/ 	.short	0x0003
        /*0032*/ 	.short	0x0018
        /*0034*/ 	.byte	0x00, 0xf0, 0x11, 0x00


	//----- nvinfo : EIATTR_KPARAM_INFO
	.align		4
.L_67:
        /*0038*/ 	.byte	0x04, 0x17
        /*003a*/ 	.short	(.L_69 - .L_68)
.L_68:
        /*003c*/ 	.word	0x00000000
        /*0040*/ 	.short	0x0002
        /*0042*/ 	.short	0x0010
        /*0044*/ 	.byte	0x00, 0xf5, 0x21, 0x00


	//----- nvinfo : EIATTR_KPARAM_INFO
	.align		4
.L_69:
        /*0048*/ 	.byte	0x04, 0x17
        /*004a*/ 	.short	(.L_71 - .L_70)
.L_70:
        /*004c*/ 	.word	0x00000000
        /*0050*/ 	.short	0x0001
        /*0052*/ 	.short	0x0008
        /*0054*/ 	.byte	0x00, 0xf5, 0x21, 0x00


	//----- nvinfo : EIATTR_KPARAM_INFO
	.align		4
.L_71:
        /*0058*/ 	.byte	0x04, 0x17
        /*005a*/ 	.short	(.L_73 - .L_72)
.L_72:
        /*005c*/ 	.word	0x00000000
        /*0060*/ 	.short	0x0000
        /*0062*/ 	.short	0x0000
        /*0064*/ 	.byte	0x00, 0xf5, 0x21, 0x00


	//----- nvinfo : EIATTR_SPARSE_MMA_MASK
	.align		4
.L_73:
        /*0068*/ 	.byte	0x03, 0x50
        /*006a*/ 	.short	0x0000


	//----- nvinfo : EIATTR_MAXREG_COUNT
	.align		4
        /*006c*/ 	.byte	0x03, 0x1b
        /*006e*/ 	.short	0x00ff


	//----- nvinfo : EIATTR_MERCURY_ISA_VERSION
	.align		4
        /*0070*/ 	.byte	0x03, 0x5f
        /*0072*/ 	.short	0x0101


	//----- nvinfo : EIATTR_VRC_CTA_INIT_COUNT
	.align		4
        /*0074*/ 	.byte	0x02, 0x4a
	.zero		1
	.zero		1


	//----- nvinfo : EIATTR_EXIT_INSTR_OFFSETS
	.align		4
        /*0078*/ 	.byte	0x04, 0x1c
        /*007a*/ 	.short	(.L_75 - .L_74)


	//   ....[0]....
.L_74:
        /*007c*/ 	.word	0x00000070


	//   ....[1]....
        /*0080*/ 	.word	0x00000e80


	//----- nvinfo : EIATTR_CBANK_PARAM_SIZE
	.align		4
.L_75:
        /*0084*/ 	.byte	0x03, 0x19
        /*0086*/ 	.short	0x0024


	//----- nvinfo : EIATTR_PARAM_CBANK
	.align		4
        /*0088*/ 	.byte	0x04, 0x0a
        /*008a*/ 	.short	(.L_77 - .L_76)
	.align		4
.L_76:
        /*008c*/ 	.word	index@(.nv.constant0._Z22assign_clusters_kernelPKfS0_Piiii)
        /*0090*/ 	.short	0x0380
        /*0092*/ 	.short	0x0024


	//----- nvinfo : EIATTR_SW_WAR
	.align		4
.L_77:
        /*0094*/ 	.byte	0x04, 0x36
        /*0096*/ 	.short	(.L_79 - .L_78)
.L_78:
        /*0098*/ 	.word	0x00000008
.L_79:


//--------------------- .nv.callgraph             --------------------------
	.section	.nv.callgraph,"",@"SHT_CUDA_CALLGRAPH"
	.align	4
	.sectionentsize	8
	.align		4
        /*0000*/ 	.word	0x00000000
	.align		4
        /*0004*/ 	.word	0xffffffff
	.align		4
        /*0008*/ 	.word	0x00000000
	.align		4
        /*000c*/ 	.word	0xfffffffe
	.align		4
        /*0010*/ 	.word	0x00000000
	.align		4
        /*0014*/ 	.word	0xfffffffd
	.align		4
        /*0018*/ 	.word	0x00000000
	.align		4
        /*001c*/ 	.word	0xfffffffc


//--------------------- .text._Z24compute_centroids_kernelPfPKiii --------------------------
	.section	.text._Z24compute_centroids_kernelPfPKiii,"ax",@progbits
	.align	128
        .global         _Z24compute_centroids_kernelPfPKiii
        .type           _Z24compute_centroids_kernelPfPKiii,@function
        .size           _Z24compute_centroids_kernelPfPKiii,(.L_x_96 - _Z24compute_centroids_kernelPfPKiii)
        .other          _Z24compute_centroids_kernelPfPKiii,@"STO_CUDA_ENTRY STV_DEFAULT"
_Z24compute_centroids_kernelPfPKiii:
.text._Z24compute_centroids_kernelPfPKiii:
[----:B------:R-:W-:Y:S01]  /*0000*/  LDC R1, c[0x0][0x37c] ;  /* 0x0000df00ff017b82 */ /* 0x000fe20000000800 */
[----:B------:R-:W0:Y:S07]  /*0010*/  S2R R0, SR_TID.X ;  /* 0x0000000000007919 */ /* 0x000e2e0000002100 */
[----:B------:R-:W0:Y:S01]  /*0020*/  S2UR UR4, SR_CTAID.X ;  /* 0x00000000000479c3 */ /* 0x000e220000002500 */
[----:B------:R-:W1:Y:S07]  /*0030*/  LDCU UR5, c[0x0][0x394] ;  /* 0x00007280ff0577ac */ /* 0x000e6e0008000800 */
[----:B------:R-:W0:Y:S02]  /*0040*/  LDC R5, c[0x0][0x360] ;  /* 0x0000d800ff057b82 */ /* 0x000e240000000800 */
[----:B0-----:R-:W-:-:S05]  /*0050*/  IMAD R5, R5, UR4, R0 ;  /* 0x0000000405057c24 */ /* 0x001fca000f8e0200 */
[----:B-1----:R-:W-:-:S13]  /*0060*/  ISETP.GE.AND P0, PT, R5, UR5, PT ;  /* 0x0000000505007c0c */ /* 0x002fda000bf06270 */
[----:B------:R-:W-:Y:S05]  /*0070*/  @P0 EXIT ;  /* 0x000000000000094d */ /* 0x000fea0003800000 */
[----:B------:R-:W0:Y:S01]  /*0080*/  LDC.64 R2, c[0x0][0x388] ;  /* 0x0000e200ff027b82 */ /* 0x000e220000000a00 */
[----:B------:R-:W1:Y:S01]  /*0090*/  LDCU.64 UR10, c[0x0][0x358] ;  /* 0x00006b00ff0a77ac */ /* 0x000e620008000a00 */
[----:B------:R-:W2:Y:S01]  /*00a0*/  LDCU UR12, c[0x0][0x390] ;  /* 0x00007200ff0c77ac */ /* 0x000ea20008000800 */
[----:B0-----:R-:W-:-:S06]  /*00b0*/  IMAD.WIDE R2, R5, 0x4, R2 ;  /* 0x0000000405027825 */ /* 0x001fcc00078e0202 */
[----:B-1----:R-:W2:Y:S02]  /*00c0*/  LDG.E.CONSTANT R3, desc[UR10][R2.64] ;  /* 0x0000000a02037981 */ /* 0x002ea4000c1e9900 */
[----:B--2---:R-:W-:-:S04]  /*00d0*/  VIMNMX R0, PT, PT, R3, UR12, PT ;  /* 0x0000000c03007c48 */ /* 0x004fc8000bfe0100 */
[----:B------:R-:W-:-:S13]  /*00e0*/  ISETP.GE.AND P0, PT, R0, 0x1, PT ;  /* 0x000000010000780c */ /* 0x000fda0003f06270 */
[----:B------:R-:W-:Y:S05]  /*00f0*/  @!P0 EXIT ;  /* 0x000000000000894d */ /* 0x000fea0003800000 */
[----:B------:R-:W-:Y:S02]  /*0100*/  UISETP.GE.U32.AND UP0, UPT, UR12, 0x10, UPT ;  /* 0x000000100c00788c */ /* 0x000fe4000bf06070 */
[----:B------:R-:W-:Y:S01]  /*0110*/  IMAD R2, R5, UR12, RZ ;  /* 0x0000000c05027c24 */ /* 0x000fe2000f8e02ff */
[----:B------:R-:W-:Y:S01]  /*0120*/  I2FP.F32.U32 R3, R3 ;  /* 0x0000000300037245 */ /* 0x000fe20000201000 */
[----:B------:R-:W-:Y:S01]  /*0130*/  ULOP3.LUT UR8, UR12, 0xf, URZ, 0xc0, !UPT ;  /* 0x0000000f0c087892 */ /* 0x000fe2000f8ec0ff */
[----:B------:R-:W-:-:S04]  /*0140*/  UMOV UR4, URZ ;  /* 0x000000ff00047c82 */ /* 0x000fc80008000000 */
[----:B------:R-:W-:Y:S07]  /*0150*/  BRA.U !UP0, `(.L_x_0) ;  /* 0x0000001108307547 */ /* 0x000fee000b800000 */
[----:B------:R-:W0:Y:S01]  /*0160*/  LDCU.64 UR6, c[0x0][0x380] ;  /* 0x00007000ff0677ac */ /* 0x000e220008000a00 */
[----:B------:R-:W-:Y:S01]  /*0170*/  MOV R6, R2 ;  /* 0x0000000200067202 */ /* 0x000fe20000000f00 */
[----:B------:R-:W-:-:S04]  /*0180*/  ULOP3.LUT UR4, UR12, 0x7ffffff0, URZ, 0xc0, !UPT ;  /* 0x7ffffff00c047892 */ /* 0x000fc8000f8ec0ff */
[----:B------:R-:W-:Y:S02]  /*0190*/  UIADD3 UR9, UPT, UPT, -UR4, URZ, URZ ;  /* 0x000000ff04097290 */ /* 0x000fe4000fffe1ff */
[----:B0-----:R-:W-:-:S04]  /*01a0*/  UIADD3 UR5, UP0, UPT, UR6, 0x20, URZ ;  /* 0x0000002006057890 */ /* 0x001fc8000ff1e0ff */
[----:B------:R-:W-:-:S12]  /*01b0*/  UIADD3.X UR6, UPT, UPT, URZ, UR7, URZ, UP0, !UPT ;  /* 0x00000007ff067290 */ /* 0x000fd800087fe4ff */
.L_x_33:
[----:B0-----:R-:W-:Y:S02]  /*01c0*/  MOV R4, UR5 ;  /* 0x0000000500047c02 */ /* 0x001fe40008000f00 */
[----:B------:R-:W-:-:S03]  /*01d0*/  MOV R5, UR6 ;  /* 0x0000000600057c02 */ /* 0x000fc60008000f00 */
[----:B------:R-:W-:-:S05]  /*01e0*/  IMAD.WIDE R4, R6, 0x4, R4 ;  /* 0x0000000406047825 */ /* 0x000fca00078e0204 */
[----:B------:R-:W2:Y:S01]  /*01f0*/  LDG.E R0, desc[UR10][R4.64+-0x20] ;  /* 0xffffe00a04007981 */ /* 0x000ea2000c1e1900 */
[----:B------:R-:W0:Y:S01]  /*0200*/  MUFU.RCP R8, R3 ;  /* 0x0000000300087308 */ /* 0x000e220000001000 */
[----:B------:R-:W-:Y:S01]  /*0210*/  UIADD3 UR9, UPT, UPT, UR9, 0x10, URZ ;  /* 0x0000001009097890 */ /* 0x000fe2000fffe0ff */
[----:B------:R-:W-:Y:S03]  /*0220*/  BSSY.RECONVERGENT B2, `(.L_x_1) ;  /* 0x000000c000027945 */ /* 0x000fe60003800200 */
[----:B------:R-:W-:Y:S01]  /*0230*/  UISETP.NE.AND UP0, UPT, UR9, URZ, UPT ;  /* 0x000000ff0900728c */ /* 0x000fe2000bf05270 */
[----:B0-----:R-:W-:-:S04]  /*0240*/  FFMA R7, -R3, R8, 1 ;  /* 0x3f80000003077423 */ /* 0x001fc80000000108 */
[----:B------:R-:W-:Y:S01]  /*0250*/  FFMA R7, R8, R7, R8 ;  /* 0x0000000708077223 */ /* 0x000fe20000000008 */
[----:B--2---:R-:W0:Y:S03]  /*0260*/  FCHK P0, R0, R3 ;  /* 0x0000000300007302 */ /* 0x004e260000000000 */
[----:B------:R-:W-:-:S04]  /*0270*/  FFMA R8, R0, R7, RZ ;  /* 0x0000000700087223 */ /* 0x000fc800000000ff */
[----:B------:R-:W-:-:S04]  /*0280*/  FFMA R9, -R3, R8, R0 ;  /* 0x0000000803097223 */ /* 0x000fc80000000100 */
[----:B------:R-:W-:Y:S01]  /*0290*/  FFMA R7, R7, R9, R8 ;  /* 0x0000000907077223 */ /* 0x000fe20000000008 */
[----:B0-----:R-:W-:Y:S06]  /*02a0*/  @!P0 BRA `(.L_x_2) ;  /* 0x00000000000c8947 */ /* 0x001fec0003800000 */
[----:B------:R-:W-:-:S07]  /*02b0*/  MOV R8, 0x2d0 ;  /* 0x000002d000087802 */ /* 0x000fce0000000f00 */
[----:B------:R-:W-:Y:S05]  /*02c0*/  CALL.REL.NOINC `($__internal_0_$__cuda_sm3x_div_rn_noftz_f32_slowpath) ;  /* 0x0000001c00907944 */ /* 0x000fea0003c00000 */
[----:B------:R-:W-:-:S07]  /*02d0*/  MOV R7, R0 ;  /* 0x0000000000077202 */ /* 0x000fce0000000f00 */
.L_x_2:
[----:B------:R-:W-:Y:S05]  /*02e0*/  BSYNC.RECONVERGENT B2 ;  /* 0x0000000000027941 */ /* 0x000fea0003800200 */
.L_x_1:
[----:B------:R-:W2:Y:S01]  /*02f0*/  LDG.E R10, desc[UR10][R4.64+-0x1c] ;  /* 0xffffe40a040a7981 */ /* 0x000ea2000c1e1900 */
[----:B------:R-:W0:Y:S01]  /*0300*/  MUFU.RCP R0, R3 ;  /* 0x0000000300007308 */ /* 0x000e220000001000 */
[----:B------:R-:W-:Y:S02]  /*0310*/  BSSY.RECONVERGENT B2, `(.L_x_3) ;  /* 0x000000d000027945 */ /* 0x000fe40003800200 */
[----:B------:R1:W-:Y:S01]  /*0320*/  STG.E desc[UR10][R4.64+-0x20], R7 ;  /* 0xffffe00704007986 */ /* 0x0003e2000c10190a */
[----:B0-----:R-:W-:-:S04]  /*0330*/  FFMA R9, -R3, R0, 1 ;  /* 0x3f80000003097423 */ /* 0x001fc80000000100 */
[----:B------:R-:W-:Y:S01]  /*0340*/  FFMA R0, R0, R9, R0 ;  /* 0x0000000900007223 */ /* 0x000fe20000000000 */
[----:B--2---:R-:W0:Y:S03]  /*0350*/  FCHK P0, R10, R3 ;  /* 0x000000030a007302 */ /* 0x004e260000000000 */
[----:B------:R-:W-:-:S04]  /*0360*/  FFMA R8, R0, R10, RZ ;  /* 0x0000000a00087223 */ /* 0x000fc800000000ff */
[----:B------:R-:W-:-:S04]  /*0370*/  FFMA R9, -R3, R8, R10 ;  /* 0x0000000803097223 */ /* 0x000fc8000000010a */
[----:B------:R-:W-:Y:S01]  /*0380*/  FFMA R9, R0, R9, R8 ;  /* 0x0000000900097223 */ /* 0x000fe20000000008 */
[----:B01----:R-:W-:Y:S06]  /*0390*/  @!P0 BRA `(.L_x_4) ;  /* 0x0000000000108947 */ /* 0x003fec0003800000 */
[----:B------:R-:W-:Y:S02]  /*03a0*/  MOV R0, R10 ;  /* 0x0000000a00007202 */ /* 0x000fe40000000f00 */
[----:B------:R-:W-:-:S07]  /*03b0*/  MOV R8, 0x3d0 ;  /* 0x000003d000087802 */ /* 0x000fce0000000f00 */
[----:B------:R-:W-:Y:S05]  /*03c0*/  CALL.REL.NOINC `($__internal_0_$__cuda_sm3x_div_rn_noftz_f32_slowpath) ;  /* 0x0000001c00507944 */ /* 0x000fea0003c00000 */
[----:B------:R-:W-:-:S07]  /*03d0*/  MOV R9, R0 ;  /* 0x0000000000097202 */ /* 0x000fce0000000f00 */
.L_x_4:
[----:B------:R-:W-:Y:S05]  /*03e0*/  BSYNC.RECONVERGENT B2 ;  /* 0x0000000000027941 */ /* 0x000fea0003800200 */
.L_x_3:
        /* <DEDUP_REMOVED lines=15> */
.L_x_6:
[----:B------:R-:W-:Y:S05]  /*04e0*/  BSYNC.RECONVERGENT B2 ;  /* 0x0000000000027941 */ /* 0x000fea0003800200 */
.L_x_5:
        /* <DEDUP_REMOVED lines=15> */
.L_x_8:
[----:B------:R-:W-:Y:S05]  /*05e0*/  BSYNC.RECONVERGENT B2 ;  /* 0x0000000000027941 */ /* 0x000fea0003800200 */
.L_x_7:
        /* <DEDUP_REMOVED lines=15> */
.L_x_10:
[----:B------:R-:W-:Y:S05]  /*06e0*/  BSYNC.RECONVERGENT B2 ;  /* 0x0000000000027941 */ /* 0x000fea0003800200 */
.L_x_9:
        /* <DEDUP_REMOVED lines=15> */
.L_x_12:
[----:B------:R-:W-:Y:S05]  /*07e0*/  BSYNC.RECONVERGENT B2 ;  /* 0x0000000000027941 */ /* 0x000fea0003800200 */
.L_x_11:
        /* <DEDUP_REMOVED lines=15> */
.L_x_14:
[----:B------:R-:W-:Y:S05]  /*08e0*/  BSYNC.RECONVERGENT B2 ;  /* 0x0000000000027941 */ /* 0x000fea0003800200 */
.L_x_13:
        /* <DEDUP_REMOVED lines=15> */
.L_x_16:
[----:B------:R-:W-:Y:S05]  /*09e0*/  BSYNC.RECONVERGENT B2 ;  /* 0x0000000000027941 */ /* 0x000fea0003800200 */
.L_x_15:
        /* <DEDUP_REMOVED lines=15> */
.L_x_18:
[----:B------:R-:W-:Y:S05]  /*0ae0*/  BSYNC.RECONVERGENT B2 ;  /* 0x0000000000027941 */ /* 0x000fea0003800200 */
.L_x_17:
        /* <DEDUP_REMOVED lines=15> */
.L_x_20:
[----:B------:R-:W-:Y:S05]  /*0be0*/  BSYNC.RECONVERGENT B2 ;  /* 0x0000000000027941 */ /* 0x000fea0003800200 */
.L_x_19:
        /* <DEDUP_REMOVED lines=15> */
.L_x_22:
[----:B------:R-:W-:Y:S05]  /*0ce0*/  BSYNC.RECONVERGENT B2 ;  /* 0x0000000000027941 */ /* 0x000fea0003800200 */
.L_x_21:
        /* <DEDUP_REMOVED lines=15> */
.L_x_24:
[----:B------:R-:W-:Y:S05]  /*0de0*/  BSYNC.RECONVERGENT B2 ;  /* 0x0000000000027941 */ /* 0x000fea0003800200 */
.L_x_23:
        /* <DEDUP_REMOVED lines=15> */
.L_x_26:
[----:B------:R-:W-:Y:S05]  /*0ee0*/  BSYNC.RECONVERGENT B2 ;  /* 0x0000000000027941 */ /* 0x000fea0003800200 */
.L_x_25:
        /* <DEDUP_REMOVED lines=15> */
.L_x_28:
[----:B------:R-:W-:Y:S05]  /*0fe0*/  BSYNC.RECONVERGENT B2 ;  /* 0x0000000000027941 */ /* 0x000fea0003800200 */
.L_x_27:
        /* <DEDUP_REMOVED lines=15> */
.L_x_30:
[----:B------:R-:W-:Y:S05]  /*10e0*/  BSYNC.RECONVERGENT B2 ;  /* 0x0000000000027941 */ /* 0x000fea0003800200 */
.L_x_29:
        /* <DEDUP_REMOVED lines=15> */
.L_x_32:
[----:B------:R-:W-:Y:S05]  /*11e0*/  BSYNC.RECONVERGENT B2 ;  /* 0x0000000000027941 */ /* 0x000fea0003800200 */
.L_x_31:
[----:B------:R0:W-:Y:S01]  /*11f0*/  STG.E desc[UR10][R4.64+0x1c], R9 ;  /* 0x00001c0904007986 */ /* 0x0001e2000c10190a */
[----:B------:R-:W-:Y:S01]  /*1200*/  IADD3 R6, PT, PT, R6, 0x10, RZ ;  /* 0x0000001006067810 */ /* 0x000fe20007ffe0ff */
[----:B------:R-:W-:Y:S06]  /*1210*/  BRA.U UP0, `(.L_x_33) ;  /* 0xffffffed00e87547 */ /* 0x000fec000b83ffff */
.L_x_0:
[----:B------:R-:W-:-:S13]  /*1220*/  ISETP.NE.AND P0, PT, RZ, UR8, PT ;  /* 0x00000008ff007c0c */ /* 0x000fda000bf05270 */
[----:B------:R-:W-:Y:S05]  /*1230*/  @!P0 EXIT ;  /* 0x000000000000894d */ /* 0x000fea0003800000 */
[----:B------:R-:W1:Y:S01]  /*1240*/  LDCU UR5, c[0x0][0x390] ;  /* 0x00007200ff0577ac */ /* 0x000e620008000800 */
[----:B------:R-:W-:Y:S02]  /*1250*/  UISETP.GE.U32.AND UP0, UPT, UR8, 0x8, UPT ;  /* 0x000000080800788c */ /* 0x000fe4000bf06070 */
[----:B-1----:R-:W-:-:S07]  /*1260*/  ULOP3.LUT UR5, UR5, 0x7, URZ, 0xc0, !UPT ;  /* 0x0000000705057892 */ /* 0x002fce000f8ec0ff */
[----:B------:R-:W-:Y:S05]  /*1270*/  BRA.U !UP0, `(.L_x_34) ;  /* 0x0000000908107547 */ /* 0x000fea000b800000 */
[----:B0-----:R-:W0:Y:S01]  /*1280*/  LDC.64 R4, c[0x0][0x380] ;  /* 0x0000e000ff047b82 */ /* 0x001e220000000a00 */
[----:B------:R-:W-:-:S05]  /*1290*/  IADD3 R7, PT, PT, R2, UR4, RZ ;  /* 0x0000000402077c10 */ /* 0x000fca000fffe0ff */
[----:B0-----:R-:W-:-:S05]  /*12a0*/  IMAD.WIDE R4, R7, 0x4, R4 ;  /* 0x0000000407047825 */ /* 0x001fca00078e0204 */
[----:B------:R-:W2:Y:S01]  /*12b0*/  LDG.E R8, desc[UR10][R4.64] ;  /* 0x0000000a04087981 */ /* 0x000ea2000c1e1900 */
[----:B------:R-:W0:Y:S01]  /*12c0*/  MUFU.RCP R0, R3 ;  /* 0x0000000300007308 */ /* 0x000e220000001000 */
[----:B------:R-:W-:Y:S01]  /*12d0*/  BSSY.RECONVERGENT B2, `(.L_x_35) ;  /* 0x000000c000027945 */ /* 0x000fe20003800200 */
[----:B0-----:R-:W-:-:S04]  /*12e0*/  FFMA R7, -R3, R0, 1 ;  /* 0x3f80000003077423 */ /* 0x001fc80000000100 */
[----:B------:R-:W-:Y:S02]  /*12f0*/  FFMA R0, R0, R7, R0 ;  /* 0x0000000700007223 */ /* 0x000fe40000000000 */
[----:B--2---:R-:W0:Y:S02]  /*1300*/  FCHK P0, R8, R3 ;  /* 0x0000000308007302 */ /* 0x004e240000000000 */
[----:B------:R-:W-:-:S04]  /*1310*/  FFMA R6, R0, R8, RZ ;  /* 0x0000000800067223 */ /* 0x000fc800000000ff */
[----:B------:R-:W-:-:S04]  /*1320*/  FFMA R7, -R3, R6, R8 ;  /* 0x0000000603077223 */ /* 0x000fc80000000108 */
[----:B------:R-:W-:Y:S01]  /*1330*/  FFMA R7, R0, R7, R6 ;  /* 0x0000000700077223 */ /* 0x000fe20000000006 */
[----:B0-----:R-:W-:Y:S06]  /*1340*/  @!P0 BRA `(.L_x_36) ;  /* 0x0000000000108947 */ /* 0x001fec0003800000 */
[----:B------:R-:W-:Y:S02]  /*1350*/  MOV R0, R8 ;  /* 0x0000000800007202 */ /* 0x000fe40000000f00 */
[----:B------:R-:W-:-:S07]  /*1360*/  MOV R8, 0x1380 ;  /* 0x0000138000087802 */ /* 0x000fce0000000f00 */
[----:B------:R-:W-:Y:S05]  /*1370*/  CALL.REL.NOINC `($__internal_0_$__cuda_sm3x_div_rn_noftz_f32_slowpath) ;  /* 0x0000000c00647944 */ /* 0x000fea0003c00000 */
[----:B------:R-:W-:-:S07]  /*1380*/  MOV R7, R0 ;  /* 0x0000000000077202 */ /* 0x000fce0000000f00 */
.L_x_36:
[----:B------:R-:W-:Y:S05]  /*1390*/  BSYNC.RECONVERGENT B2 ;  /* 0x0000000000027941 */ /* 0x000fea0003800200 */
.L_x_35:
        /* <DEDUP_REMOVED lines=15> */
.L_x_38:
[----:B------:R-:W-:Y:S05]  /*1490*/  BSYNC.RECONVERGENT B2 ;  /* 0x0000000000027941 */ /* 0x000fea0003800200 */
.L_x_37:
        /* <DEDUP_REMOVED lines=15> */
.L_x_40:
[----:B------:R-:W-:Y:S05]  /*1590*/  BSYNC.RECONVERGENT B2 ;  /* 0x0000000000027941 */ /* 0x000fea0003800200 */
.L_x_39:
        /* <DEDUP_REMOVED lines=15> */
.L_x_42:
[----:B------:R-:W-:Y:S05]  /*1690*/  BSYNC.RECONVERGENT B2 ;  /* 0x0000000000027941 */ /* 0x000fea0003800200 */
.L_x_41:
        /* <DEDUP_REMOVED lines=15> */
.L_x_44:
[----:B------:R-:W-:Y:S05]  /*1790*/  BSYNC.RECONVERGENT B2 ;  /* 0x0000000000027941 */ /* 0x000fea0003800200 */
.L_x_43:
        /* <DEDUP_REMOVED lines=15> */
.L_x_46:
[----:B------:R-:W-:Y:S05]  /*1890*/  BSYNC.RECONVERGENT B2 ;  /* 0x0000000000027941 */ /* 0x000fea0003800200 */
.L_x_45:
        /* <DEDUP_REMOVED lines=15> */
.L_x_48:
[----:B------:R-:W-:Y:S05]  /*1990*/  BSYNC.RECONVERGENT B2 ;  /* 0x0000000000027941 */ /* 0x000fea0003800200 */
.L_x_47:
        /* <DEDUP_REMOVED lines=15> */
.L_x_50:
[----:B------:R-:W-:Y:S05]  /*1a90*/  BSYNC.RECONVERGENT B2 ;  /* 0x0000000000027941 */ /* 0x000fea0003800200 */
.L_x_49:
[----:B------:R1:W-:Y:S01]  /*1aa0*/  STG.E desc[UR10][R4.64+0x1c], R9 ;  /* 0x00001c0904007986 */ /* 0x0003e2000c10190a */
[----:B------:R-:W-:-:S12]  /*1ab0*/  UIADD3 UR4, UPT, UPT, UR4, 0x8, URZ ;  /* 0x0000000804047890 */ /* 0x000fd8000fffe0ff */
.L_x_34:
[----:B------:R-:W-:-:S13]  /*1ac0*/  ISETP.NE.AND P0, PT, RZ, UR5, PT ;  /* 0x00000005ff007c0c */ /* 0x000fda000bf05270 */
[----:B------:R-:W-:Y:S05]  /*1ad0*/  @!P0 EXIT ;  /* 0x000000000000894d */ /* 0x000fea0003800000 */
[----:B------:R-:W2:Y:S01]  /*1ae0*/  LDCU UR6, c[0x0][0x390] ;  /* 0x00007200ff0677ac */ /* 0x000ea20008000800 */
[----:B------:R-:W-:Y:S02]  /*1af0*/  UISETP.GE.U32.AND UP0, UPT, UR5, 0x4, UPT ;  /* 0x000000040500788c */ /* 0x000fe4000bf06070 */
[----:B--2---:R-:W-:-:S07]  /*1b00*/  ULOP3.LUT UR6, UR6, 0x3, URZ, 0xc0, !UPT ;  /* 0x0000000306067892 */ /* 0x004fce000f8ec0ff */
[----:B------:R-:W-:Y:S05]  /*1b10*/  BRA.U !UP0, `(.L_x_51) ;  /* 0x0000000508107547 */ /* 0x000fea000b800000 */
[----:B01----:R-:W0:Y:S01]  /*1b20*/  LDC.64 R4, c[0x0][0x380] ;  /* 0x0000e000ff047b82 */ /* 0x003e220000000a00 */
        /* <DEDUP_REMOVED lines=16> */
.L_x_53:
[----:B------:R-:W-:Y:S05]  /*1c30*/  BSYNC.RECONVERGENT B2 ;  /* 0x0000000000027941 */ /* 0x000fea0003800200 */
.L_x_52:
        /* <DEDUP_REMOVED lines=15> */
.L_x_55:
[----:B------:R-:W-:Y:S05]  /*1d30*/  BSYNC.RECONVERGENT B2 ;  /* 0x0000000000027941 */ /* 0x000fea0003800200 */
.L_x_54:
        /* <DEDUP_REMOVED lines=15> */
.L_x_57:
[----:B------:R-:W-:Y:S05]  /*1e30*/  BSYNC.RECONVERGENT B2 ;  /* 0x0000000000027941 */ /* 0x000fea0003800200 */
.L_x_56:
        /* <DEDUP_REMOVED lines=15> */
.L_x_59:
[----:B------:R-:W-:Y:S05]  /*1f30*/  BSYNC.RECONVERGENT B2 ;  /* 0x0000000000027941 */ /* 0x000fea0003800200 */
.L_x_58:
[----:B------:R2:W-:Y:S01]  /*1f40*/  STG.E desc[UR10][R4.64+0xc], R9 ;  /* 0x00000c0904007986 */ /* 0x0005e2000c10190a */
[----:B------:R-:W-:-:S12]  /*1f50*/  UIADD3 UR4, UPT, UPT, UR4, 0x4, URZ ;  /* 0x0000000404047890 */ /* 0x000fd8000fffe0ff */
.L_x_51:
[----:B------:R-:W-:-:S13]  /*1f60*/  ISETP.NE.AND P0, PT, RZ, UR6, PT ;  /* 0x00000006ff007c0c */ /* 0x000fda000bf05270 */
[----:B------:R-:W-:Y:S05]  /*1f70*/  @!P0 EXIT ;  /* 0x000000000000894d */ /* 0x000fea0003800000 */
[----:B012---:R-:W0:Y:S01]  /*1f80*/  LDC.64 R4, c[0x0][0x380] ;  /* 0x0000e000ff047b82 */ /* 0x007e220000000a00 */
[----:B------:R-:W-:Y:S01]  /*1f90*/  IADD3 R11, PT, PT, R2, UR4, RZ ;  /* 0x00000004020b7c10 */ /* 0x000fe2000fffe0ff */
[----:B------:R-:W-:-:S12]  /*1fa0*/  UIADD3 UR5, UPT, UPT, -UR6, URZ, URZ ;  /* 0x000000ff06057290 */ /* 0x000fd8000fffe1ff */
.L_x_62:
[----:B01----:R-:W-:-:S05]  /*1fb0*/  IMAD.WIDE R6, R11, 0x4, R4 ;  /* 0x000000040b067825 */ /* 0x003fca00078e0204 */
        /* <DEDUP_REMOVED lines=16> */
.L_x_61:
[----:B------:R-:W-:Y:S05]  /*20c0*/  BSYNC.RECONVERGENT B2 ;  /* 0x0000000000027941 */ /* 0x000fea0003800200 */
.L_x_60:
[----:B------:R1:W-:Y:S01]  /*20d0*/  STG.E desc[UR10][R6.64], R9 ;  /* 0x0000000906007986 */ /* 0x0003e2000c10190a */
[----:B------:R-:W-:Y:S01]  /*20e0*/  IADD3 R11, PT, PT, R11, 0x1, RZ ;  /* 0x000000010b0b7810 */ /* 0x000fe20007ffe0ff */
[----:B------:R-:W-:Y:S06]  /*20f0*/  BRA.U UP0, `(.L_x_62) ;  /* 0xfffffffd00ac7547 */ /* 0x000fec000b83ffff */
[----:B------:R-:W-:Y:S05]  /*2100*/  EXIT ;  /* 0x000000000000794d */ /* 0x000fea0003800000 */
        .weak           $__internal_0_$__cuda_sm3x_div_rn_noftz_f32_slowpath
        .type           $__internal_0_$__cuda_sm3x_div_rn_noftz_f32_slowpath,@function
        .size           $__internal_0_$__cuda_sm3x_div_rn_noftz_f32_slowpath,(.L_x_96 - $__internal_0_$__cuda_sm3x_div_rn_noftz_f32_slowpath)
$__internal_0_$__cuda_sm3x_div_rn_noftz_f32_slowpath:
[----:B------:R-:W-:Y:S01]  /*2110*/  SHF.R.U32.HI R9, RZ, 0x17, R3 ;  /* 0x00000017ff097819 */ /* 0x000fe20000011603 */
[----:B------:R-:W-:Y:S01]  /*2120*/  BSSY.RECONVERGENT B0, `(.L_x_63) ;  /* 0x0000063000007945 */ /* 0x000fe20003800200 */
[----:B------:R-:W-:Y:S02]  /*2130*/  SHF.R.U32.HI R10, RZ, 0x17, R0 ;  /* 0x00000017ff0a7819 */ /* 0x000fe40000011600 */
[----:B------:R-:W-:Y:S02]  /*2140*/  LOP3.LUT R9, R9, 0xff, RZ, 0xc0, !PT ;  /* 0x000000ff09097812 */ /* 0x000fe400078ec0ff */
[----:B------:R-:W-:Y:S02]  /*2150*/  LOP3.LUT R14, R10, 0xff, RZ, 0xc0, !PT ;  /* 0x000000ff0a0e7812 */ /* 0x000fe400078ec0ff */
[----:B------:R-:W-:Y:S02]  /*2160*/  IADD3 R15, PT, PT, R9, -0x1, RZ ;  /* 0xffffffff090f7810 */ /* 0x000fe40007ffe0ff */
[----:B------:R-:W-:-:S02]  /*2170*/  IADD3 R12, PT, PT, R14, -0x1, RZ ;  /* 0xffffffff0e0c7810 */ /* 0x000fc40007ffe0ff */
[----:B------:R-:W-:Y:S02]  /*2180*/  ISETP.GT.U32.AND P0, PT, R15, 0xfd, PT ;  /* 0x000000fd0f00780c */ /* 0x000fe40003f04070 */
[----:B------:R-:W-:Y:S02]  /*2190*/  MOV R13, R3 ;  /* 0x00000003000d7202 */ /* 0x000fe40000000f00 */
[----:B------:R-:W-:-:S13]  /*21a0*/  ISETP.GT.U32.OR P0, PT, R12, 0xfd, P0 ;  /* 0x000000fd0c00780c */ /* 0x000fda0000704470 */
[----:B------:R-:W-:Y:S01]  /*21b0*/  @!P0 MOV R10, RZ ;  /* 0x000000ff000a8202 */ /* 0x000fe20000000f00 */
[----:B------:R-:W-:Y:S06]  /*21c0*/  @!P0 BRA `(.L_x_64) ;  /* 0x00000000005c8947 */ /* 0x000fec0003800000 */
[----:B------:R-:W-:Y:S02]  /*21d0*/  FSETP.GTU.FTZ.AND P0, PT, |R0|, +INF , PT ;  /* 0x7f8000000000780b */ /* 0x000fe40003f1c200 */
[----:B------:R-:W-:-:S04]  /*21e0*/  FSETP.GTU.FTZ.AND P1, PT, |R3|, +INF , PT ;  /* 0x7f8000000300780b */ /* 0x000fc80003f3c200 */
[----:B------:R-:W-:-:S13]  /*21f0*/  PLOP3.LUT P0, PT, P0, P1, PT, 0xf8, 0x8f ;  /* 0x00000000008f781c */ /* 0x000fda0000703f70 */
[----:B------:R-:W-:Y:S05]  /*2200*/  @P0 BRA `(.L_x_65) ;  /* 0x00000004004c0947 */ /* 0x000fea0003800000 */
[----:B------:R-:W-:-:S13]  /*2210*/  LOP3.LUT P0, RZ, R13, 0x7fffffff, R0, 0xc8, !PT ;  /* 0x7fffffff0dff7812 */ /* 0x000fda000780c800 */
[----:B------:R-:W-:Y:S05]  /*2220*/  @!P0 BRA `(.L_x_66) ;  /* 0x00000004003c8947 */ /* 0x000fea0003800000 */
[C---:B------:R-:W-:Y:S02]  /*2230*/  FSETP.NEU.FTZ.AND P2, PT, |R0|.reuse, +INF , PT ;  /* 0x7f8000000000780b */ /* 0x040fe40003f5d200 */
[----:B------:R-:W-:Y:S02]  /*2240*/  FSETP.NEU.FTZ.AND P1, PT, |R3|, +INF , PT ;  /* 0x7f8000000300780b */ /* 0x000fe40003f3d200 */
[----:B------:R-:W-:-:S11]  /*2250*/  FSETP.NEU.FTZ.AND P0, PT, |R0|, +INF , PT ;  /* 0x7f8000000000780b */ /* 0x000fd60003f1d200 */
[----:B------:R-:W-:Y:S05]  /*2260*/  @!P1 BRA !P2, `(.L_x_66) ;  /* 0x00000004002c9947 */ /* 0x000fea0005000000 */
[----:B------:R-:W-:-:S04]  /*2270*/  LOP3.LUT P2, RZ, R0, 0x7fffffff, RZ, 0xc0, !PT ;  /* 0x7fffffff00ff7812 */ /* 0x000fc8000784c0ff */
[----:B------:R-:W-:-:S13]  /*2280*/  PLOP3.LUT P1, PT, P1, P2, PT, 0x2f, 0xf2 ;  /* 0x0000000000f2781c */ /* 0x000fda0000f24577 */
[----:B------:R-:W-:Y:S05]  /*2290*/  @P1 BRA `(.L_x_67) ;  /* 0x0000000400181947 */ /* 0x000fea0003800000 */
[----:B------:R-:W-:-:S04]  /*22a0*/  LOP3.LUT P1, RZ, R13, 0x7fffffff, RZ, 0xc0, !PT ;  /* 0x7fffffff0dff7812 */ /* 0x000fc8000782c0ff */
[----:B------:R-:W-:-:S13]  /*22b0*/  PLOP3.LUT P0, PT, P0, P1, PT, 0x2f, 0xf2 ;  /* 0x0000000000f2781c */ /* 0x000fda0000702577 */
[----:B------:R-:W-:Y:S05]  /*22c0*/  @P0 BRA `(.L_x_68) ;  /* 0x0000000400000947 */ /* 0x000fea0003800000 */
[----:B------:R-:W-:Y:S02]  /*22d0*/  ISETP.GE.AND P0, PT, R12, RZ, PT ;  /* 0x000000ff0c00720c */ /* 0x000fe40003f06270 */
[----:B------:R-:W-:-:S11]  /*22e0*/  ISETP.GE.AND P1, PT, R15, RZ, PT ;  /* 0x000000ff0f00720c */ /* 0x000fd60003f26270 */
[----:B------:R-:W-:Y:S01]  /*22f0*/  @P0 MOV R10, RZ ;  /* 0x000000ff000a0202 */ /* 0x000fe20000000f00 */
[----:B------:R-:W-:Y:S01]  /*2300*/  @!P0 FFMA R0, R0, 1.84467440737095516160e+19, RZ ;  /* 0x5f80000000008823 */ /* 0x000fe200000000ff */
[----:B------:R-:W-:Y:S01]  /*2310*/  @!P0 MOV R10, 0xffffffc0 ;  /* 0xffffffc0000a8802 */ /* 0x000fe20000000f00 */
[----:B------:R-:W-:-:S03]  /*2320*/  @!P1 FFMA R13, R3, 1.84467440737095516160e+19, RZ ;  /* 0x5f800000030d9823 */ /* 0x000fc600000000ff */
[----:B------:R-:W-:-:S07]  /*2330*/  @!P1 IADD3 R10, PT, PT, R10, 0x40, RZ ;  /* 0x000000400a0a9810 */ /* 0x000fce0007ffe0ff */
.L_x_64:
[----:B------:R-:W-:Y:S01]  /*2340*/  LEA R12, R9, 0xc0800000, 0x17 ;  /* 0xc0800000090c7811 */ /* 0x000fe200078eb8ff */
[----:B------:R-:W-:Y:S01]  /*2350*/  BSSY.RECONVERGENT B1, `(.L_x_69) ;  /* 0x0000036000017945 */ /* 0x000fe20003800200 */
[----:B------:R-:W-:Y:S02]  /*2360*/  IADD3 R14, PT, PT, R14, -0x7f, RZ ;  /* 0xffffff810e0e7810 */ /* 0x000fe40007ffe0ff */
[----:B------:R-:W-:-:S03]  /*2370*/  IADD3 R16, PT, PT, -R12, R13, RZ ;  /* 0x0000000d0c107210 */ /* 0x000fc60007ffe1ff */
[----:B------:R-:W-:Y:S01]  /*2380*/  IMAD R0, R14, -0x800000, R0 ;  /* 0xff8000000e007824 */ /* 0x000fe200078e0200 */
[----:B------:R-:W0:Y:S01]  /*2390*/  MUFU.RCP R13, R16 ;  /* 0x00000010000d7308 */ /* 0x000e220000001000 */
[----:B------:R-:W-:-:S04]  /*23a0*/  FADD.FTZ R15, -R16, -RZ ;  /* 0x800000ff100f7221 */ /* 0x000fc80000010100 */
[----:B0-----:R-:W-:-:S04]  /*23b0*/  FFMA R12, R13, R15, 1 ;  /* 0x3f8000000d0c7423 */ /* 0x001fc8000000000f */
[----:B------:R-:W-:-:S04]  /*23c0*/  FFMA R13, R13, R12, R13 ;  /* 0x0000000c0d0d7223 */ /* 0x000fc8000000000d */
[----:B------:R-:W-:-:S04]  /*23d0*/  FFMA R12, R0, R13, RZ ;  /* 0x0000000d000c7223 */ /* 0x000fc800000000ff */
[----:B------:R-:W-:-:S04]  /*23e0*/  FFMA R17, R15, R12, R0 ;  /* 0x0000000c0f117223 */ /* 0x000fc80000000000 */
[----:B------:R-:W-:Y:S01]  /*23f0*/  FFMA R12, R13, R17, R12 ;  /* 0x000000110d0c7223 */ /* 0x000fe2000000000c */
[----:B------:R-:W-:-:S03]  /*2400*/  IADD3 R17, PT, PT, R14, 0x7f, -R9 ;  /* 0x0000007f0e117810 */ /* 0x000fc60007ffe809 */
[----:B------:R-:W-:Y:S01]  /*2410*/  FFMA R15, R15, R12, R0 ;  /* 0x0000000c0f0f7223 */ /* 0x000fe20000000000 */
[----:B------:R-:W-:-:S03]  /*2420*/  IADD3 R17, PT, PT, R17, R10, RZ ;  /* 0x0000000a11117210 */ /* 0x000fc60007ffe0ff */
[----:B------:R-:W-:-:S05]  /*2430*/  FFMA R0, R13, R15, R12 ;  /* 0x0000000f0d007223 */ /* 0x000fca000000000c */
[----:B------:R-:W-:-:S04]  /*2440*/  SHF.R.U32.HI R9, RZ, 0x17, R0 ;  /* 0x00000017ff097819 */ /* 0x000fc80000011600 */
[----:B------:R-:W-:-:S04]  /*2450*/  LOP3.LUT R9, R9, 0xff, RZ, 0xc0, !PT ;  /* 0x000000ff09097812 */ /* 0x000fc800078ec0ff */
[----:B------:R-:W-:-:S04]  /*2460*/  IADD3 R14, PT, PT, R9, R17, RZ ;  /* 0x00000011090e7210 */ /* 0x000fc80007ffe0ff */
[----:B------:R-:W-:-:S04]  /*2470*/  IADD3 R9, PT, PT, R14, -0x1, RZ ;  /* 0xffffffff0e097810 */ /* 0x000fc80007ffe0ff */
[----:B------:R-:W-:-:S13]  /*2480*/  ISETP.GE.U32.AND P0, PT, R9, 0xfe, PT ;  /* 0x000000fe0900780c */ /* 0x000fda0003f06070 */
[----:B------:R-:W-:Y:S05]  /*2490*/  @!P0 BRA `(.L_x_70) ;  /* 0x0000000000808947 */ /* 0x000fea0003800000 */
[----:B------:R-:W-:-:S13]  /*24a0*/  ISETP.GT.AND P0, PT, R14, 0xfe, PT ;  /* 0x000000fe0e00780c */ /* 0x000fda0003f04270 */
[----:B------:R-:W-:Y:S05]  /*24b0*/  @P0 BRA `(.L_x_71) ;  /* 0x00000000006c0947 */ /* 0x000fea0003800000 */
[----:B------:R-:W-:-:S13]  /*24c0*/  ISETP.GE.AND P0, PT, R14, 0x1, PT ;  /* 0x000000010e00780c */ /* 0x000fda0003f06270 */
[----:B------:R-:W-:Y:S05]  /*24d0*/  @P0 BRA `(.L_x_72) ;  /* 0x0000000000740947 */ /* 0x000fea0003800000 */
[----:B------:R-:W-:Y:S02]  /*24e0*/  ISETP.GE.AND P0, PT, R14, -0x18, PT ;  /* 0xffffffe80e00780c */ /* 0x000fe40003f06270 */
[----:B------:R-:W-:-:S11]  /*24f0*/  LOP3.LUT R0, R0, 0x80000000, RZ, 0xc0, !PT ;  /* 0x8000000000007812 */ /* 0x000fd600078ec0ff */
[----:B------:R-:W-:Y:S05]  /*2500*/  @!P0 BRA `(.L_x_72) ;  /* 0x0000000000688947 */ /* 0x000fea0003800000 */
[-CC-:B------:R-:W-:Y:S01]  /*2510*/  FFMA.RZ R9, R13, R15.reuse, R12.reuse ;  /* 0x0000000f0d097223 */ /* 0x180fe2000000c00c */
[C---:B------:R-:W-:Y:S02]  /*2520*/  ISETP.NE.AND P2, PT, R14.reuse, RZ, PT ;  /* 0x000000ff0e00720c */ /* 0x040fe40003f45270 */
[C---:B------:R-:W-:Y:S02]  /*2530*/  ISETP.NE.AND P1, PT, R14.reuse, RZ, PT ;  /* 0x000000ff0e00720c */ /* 0x040fe40003f25270 */
[----:B------:R-:W-:Y:S01]  /*2540*/  LOP3.LUT R10, R9, 0x7fffff, RZ, 0xc0, !PT ;  /* 0x007fffff090a7812 */ /* 0x000fe200078ec0ff */
[CCC-:B------:R-:W-:Y:S01]  /*2550*/  FFMA.RP R9, R13.reuse, R15.reuse, R12.reuse ;  /* 0x0000000f0d097223 */ /* 0x1c0fe2000000800c */
[----:B------:R-:W-:Y:S01]  /*2560*/  FFMA.RM R12, R13, R15, R12 ;  /* 0x0000000f0d0c7223 */ /* 0x000fe2000000400c */
[----:B------:R-:W-:Y:S02]  /*2570*/  IADD3 R13, PT, PT, R14, 0x20, RZ ;  /* 0x000000200e0d7810 */ /* 0x000fe40007ffe0ff */
[----:B------:R-:W-:-:S02]  /*2580*/  LOP3.LUT R10, R10, 0x800000, RZ, 0xfc, !PT ;  /* 0x008000000a0a7812 */ /* 0x000fc400078efcff */
[----:B------:R-:W-:Y:S02]  /*2590*/  IADD3 R14, PT, PT, -R14, RZ, RZ ;  /* 0x000000ff0e0e7210 */ /* 0x000fe40007ffe1ff */
[----:B------:R-:W-:Y:S02]  /*25a0*/  SHF.L.U32 R13, R10, R13, RZ ;  /* 0x0000000d0a0d7219 */ /* 0x000fe400000006ff */
[----:B------:R-:W-:Y:S02]  /*25b0*/  FSETP.NEU.FTZ.AND P0, PT, R9, R12, PT ;  /* 0x0000000c0900720b */ /* 0x000fe40003f1d000 */
[----:B------:R-:W-:Y:S02]  /*25c0*/  SEL R9, R14, RZ, P2 ;  /* 0x000000ff0e097207 */ /* 0x000fe40001000000 */
[----:B------:R-:W-:Y:S02]  /*25d0*/  ISETP.NE.AND P1, PT, R13, RZ, P1 ;  /* 0x000000ff0d00720c */ /* 0x000fe40000f25270 */
[----:B------:R-:W-:-:S02]  /*25e0*/  SHF.R.U32.HI R9, RZ, R9, R10 ;  /* 0x00000009ff097219 */ /* 0x000fc4000001160a */
[----:B------:R-:W-:Y:S02]  /*25f0*/  PLOP3.LUT P0, PT, P0, P1, PT, 0xf8, 0x8f ;  /* 0x00000000008f781c */ /* 0x000fe40000703f70 */
[----:B------:R-:W-:Y:S02]  /*2600*/  SHF.R.U32.HI R13, RZ, 0x1, R9 ;  /* 0x00000001ff0d7819 */ /* 0x000fe40000011609 */
[----:B------:R-:W-:-:S04]  /*2610*/  SEL R10, RZ, 0x1, !P0 ;  /* 0x00000001ff0a7807 */ /* 0x000fc80004000000 */
[----:B------:R-:W-:-:S04]  /*2620*/  LOP3.LUT R10, R10, 0x1, R13, 0xf8, !PT ;  /* 0x000000010a0a7812 */ /* 0x000fc800078ef80d */
[----:B------:R-:W-:-:S04]  /*2630*/  LOP3.LUT R10, R10, R9, RZ, 0xc0, !PT ;  /* 0x000000090a0a7212 */ /* 0x000fc800078ec0ff */
[----:B------:R-:W-:-:S04]  /*2640*/  IADD3 R13, PT, PT, R13, R10, RZ ;  /* 0x0000000a0d0d7210 */ /* 0x000fc80007ffe0ff */
[----:B------:R-:W-:Y:S01]  /*2650*/  LOP3.LUT R0, R13, R0, RZ, 0xfc, !PT ;  /* 0x000000000d007212 */ /* 0x000fe200078efcff */
[----:B------:R-:W-:Y:S06]  /*2660*/  BRA `(.L_x_72) ;  /* 0x0000000000107947 */ /* 0x000fec0003800000 */
.L_x_71:
[----:B------:R-:W-:-:S04]  /*2670*/  LOP3.LUT R0, R0, 0x80000000, RZ, 0xc0, !PT ;  /* 0x8000000000007812 */ /* 0x000fc800078ec0ff */
[----:B------:R-:W-:Y:S01]  /*2680*/  LOP3.LUT R0, R0, 0x7f800000, RZ, 0xfc, !PT ;  /* 0x7f80000000007812 */ /* 0x000fe200078efcff */
[----:B------:R-:W-:Y:S06]  /*2690*/  BRA `(.L_x_72) ;  /* 0x0000000000047947 */ /* 0x000fec0003800000 */
.L_x_70:
[----:B------:R-:W-:-:S07]  /*26a0*/  LEA R0, R17, R0, 0x17 ;  /* 0x0000000011007211 */ /* 0x000fce00078eb8ff */
.L_x_72:
[----:B------:R-:W-:Y:S05]  /*26b0*/  BSYNC.RECONVERGENT B1 ;  /* 0x0000000000017941 */ /* 0x000fea0003800200 */
.L_x_69:
[----:B------:R-:W-:Y:S05]  /*26c0*/  BRA `(.L_x_73) ;  /* 0x0000000000207947 */ /* 0x000fea0003800000 */
.L_x_68:
[----:B------:R-:W-:-:S04]  /*26d0*/  LOP3.LUT R0, R13, 0x80000000, R0, 0x48, !PT ;  /* 0x800000000d007812 */ /* 0x000fc800078e4800 */
[----:B------:R-:W-:Y:S01]  /*26e0*/  LOP3.LUT R0, R0, 0x7f800000, RZ, 0xfc, !PT ;  /* 0x7f80000000007812 */ /* 0x000fe200078efcff */
[----:B------:R-:W-:Y:S06]  /*26f0*/  BRA `(.L_x_73) ;  /* 0x0000000000147947 */ /* 0x000fec0003800000 */
.L_x_67:
[----:B------:R-:W-:Y:S01]  /*2700*/  LOP3.LUT R0, R13, 0x80000000, R0, 0x48, !PT ;  /* 0x800000000d007812 */ /* 0x000fe200078e4800 */
[----:B------:R-:W-:Y:S06]  /*2710*/  BRA `(.L_x_73) ;  /* 0x00000000000c7947 */ /* 0x000fec0003800000 */
.L_x_66:
[----:B------:R-:W0:Y:S01]  /*2720*/  MUFU.RSQ R0, -QNAN ;  /* 0xffc0000000007908 */ /* 0x000e220000001400 */
[----:B------:R-:W-:Y:S05]  /*2730*/  BRA `(.L_x_73) ;  /* 0x0000000000047947 */ /* 0x000fea0003800000 */
.L_x_65:
[----:B------:R-:W-:-:S07]  /*2740*/  FADD.FTZ R0, R0, R3 ;  /* 0x0000000300007221 */ /* 0x000fce0000010000 */
.L_x_73:
[----:B------:R-:W-:Y:S05]  /*2750*/  BSYNC.RECONVERGENT B0 ;  /* 0x0000000000007941 */ /* 0x000fea0003800200 */
.L_x_63:
[----:B------:R-:W-:-:S04]  /*2760*/  HFMA2 R9, -RZ, RZ, 0, 0 ;  /* 0x00000000ff097431 */ /* 0x000fc800000001ff */
[----:B0-----:R-:W-:Y:S05]  /*2770*/  RET.REL.NODEC R8 `(_Z24compute_centroids_kernelPfPKiii) ;  /* 0xffffffd808207950 */ /* 0x001fea0003c3ffff */
.L_x_74:
[----:B------:R-:W-:-:S00]  /*2780*/  BRA `(.L_x_74) ;  /* 0xfffffffc00fc7947 */ /* 0x000fc0000383ffff */
[----:B------:R-:W-:-:S00]  /*2790*/  NOP ;  /* 0x0000000000007918 */ /* 0x000fc00000000000 */
        /* <DEDUP_REMOVED lines=14> */
.L_x_96:


//--------------------- .text._Z27accumulate_centroids_kernelPKfPKiPfPiiii --------------------------
	.section	.text._Z27accumulate_centroids_kernelPKfPKiPfPiiii,"ax",@progbits
	.align	128
        .global         _Z27accumulate_centroids_kernelPKfPKiPfPiiii
        .type           _Z27accumulate_centroids_kernelPKfPKiPfPiiii,@function
        .size           _Z27accumulate_centroids_kernelPKfPKiPfPiiii,(.L_x_98 - _Z27accumulate_centroids_kernelPKfPKiPfPiiii)
        .other          _Z27accumulate_centroids_kernelPKfPKiPfPiiii,@"STO_CUDA_ENTRY STV_DEFAULT"
_Z27accumulate_centroids_kernelPKfPKiPfPiiii:
.text._Z27accumulate_centroids_kernelPKfPKiPfPiiii:
        /* <DEDUP_REMOVED lines=9> */
[----:B------:R-:W1:Y:S07]  /*0090*/  LDCU.64 UR4, c[0x0][0x358] ;  /* 0x00006b00ff0477ac */ /* 0x000e6e0008000a00 */
[----:B------:R-:W2:Y:S08]  /*00a0*/  LDC R4, c[0x0][0x3a4] ;  /* 0x0000e900ff047b82 */ /* 0x000eb00000000800 */
[----:B------:R-:W3:Y:S01]  /*00b0*/  LDC.64 R6, c[0x0][0x398] ;  /* 0x0000e600ff067b82 */ /* 0x000ee20000000a00 */
[----:B0-----:R-:W-:-:S06]  /*00c0*/  IMAD.WIDE R2, R5, 0x4, R2 ;  /* 0x0000000405027825 */ /* 0x001fcc00078e0202 */
[----:B-1----:R-:W3:Y:S01]  /*00d0*/  LDG.E.CONSTANT R3, desc[UR4][R2.64] ;  /* 0x0000000402037981 */ /* 0x002ee2000c1e9900 */
[----:B------:R-:W-:Y:S01]  /*00e0*/  IMAD.MOV.U32 R9, RZ, RZ, 0x1 ;  /* 0x00000001ff097424 */ /* 0x000fe200078e00ff */
[----:B--2---:R-:W-:Y:S01]  /*00f0*/  ISETP.GE.AND P0, PT, R4, 0x1, PT ;  /* 0x000000010400780c */ /* 0x004fe20003f06270 */
[----:B---3--:R-:W-:-:S05]  /*0100*/  IMAD.WIDE R6, R3, 0x4, R6 ;  /* 0x0000000403067825 */ /* 0x008fca00078e0206 */
[----:B------:R0:W-:Y:S07]  /*0110*/  REDG.E.ADD.STRONG.GPU desc[UR4][R6.64], R9 ;  /* 0x000000090600798e */ /* 0x0001ee000c12e104 */
[----:B------:R-:W-:Y:S05]  /*0120*/  @!P0 EXIT ;  /* 0x000000000000894d */ /* 0x000fea0003800000 */
[C---:B------:R-:W-:Y:S01]  /*0130*/  ISETP.GE.U32.AND P1, PT, R4.reuse, 0x10, PT ;  /* 0x000000100400780c */ /* 0x040fe20003f26070 */
[-C--:B------:R-:W-:Y:S01]  /*0140*/  IMAD R0, R5, R4.reuse, RZ ;  /* 0x0000000405007224 */ /* 0x080fe200078e02ff */
[----:B------:R-:W-:Y:S01]  /*0150*/  LOP3.LUT P0, R18, R4, 0xf, RZ, 0xc0, !PT ;  /* 0x0000000f04127812 */ /* 0x000fe2000780c0ff */
[----:B------:R-:W-:Y:S02]  /*0160*/  IMAD R2, R3, R4, RZ ;  /* 0x0000000403027224 */ /* 0x000fe400078e02ff */
[----:B------:R-:W-:Y:S01]  /*0170*/  IMAD.MOV.U32 R3, RZ, RZ, RZ ;  /* 0x000000ffff037224 */ /* 0x000fe200078e00ff */
[----:B------:R-:W-:-:S07]  /*0180*/  SHF.R.S32.HI R5, RZ, 0x1f, R0 ;  /* 0x0000001fff057819 */ /* 0x000fce0000011400 */
[----:B------:R-:W-:Y:S05]  /*0190*/  @!P1 BRA `(.L_x_75) ;  /* 0x0000000000c09947 */ /* 0x000fea0003800000 */
[----:B------:R-:W0:Y:S01]  /*01a0*/  LDCU.64 UR6, c[0x0][0x380] ;  /* 0x00007000ff0677ac */ /* 0x000e220008000a00 */
[----:B------:R-:W-:Y:S01]  /*01b0*/  LOP3.LUT R3, R4, 0x7ffffff0, RZ, 0xc0, !PT ;  /* 0x7ffffff004037812 */ /* 0x000fe200078ec0ff */
[----:B------:R-:W-:-:S04]  /*01c0*/  IMAD.MOV.U32 R10, RZ, RZ, R2 ;  /* 0x000000ffff0a7224 */ /* 0x000fc800078e0002 */
[----:B------:R-:W-:Y:S01]  /*01d0*/  IMAD.MOV R11, RZ, RZ, -R3 ;  /* 0x000000ffff0b7224 */ /* 0x000fe200078e0a03 */
[----:B0-----:R-:W-:-:S04]  /*01e0*/  LEA R6, P1, R0, UR6, 0x2 ;  /* 0x0000000600067c11 */ /* 0x001fc8000f8210ff */
[----:B------:R-:W-:Y:S02]  /*01f0*/  IADD3 R6, P2, PT, R6, 0x20, RZ ;  /* 0x0000002006067810 */ /* 0x000fe40007f5e0ff */
[----:B------:R-:W-:-:S05]  /*0200*/  LEA.HI.X R7, R0, UR7, R5, 0x2, P1 ;  /* 0x0000000700077c11 */ /* 0x000fca00088f1405 */
[----:B------:R-:W-:-:S07]  /*0210*/  IMAD.X R7, RZ, RZ, R7, P2 ;  /* 0x000000ffff077224 */ /* 0x000fce00010e0607 */
.L_x_76:
[----:B--2---:R-:W2:Y:S01]  /*0220*/  LDG.E.CONSTANT R13, desc[UR4][R6.64+-0x20] ;  /* 0xffffe004060d7981 */ /* 0x004ea2000c1e9900 */
[----:B------:R-:W0:Y:S03]  /*0230*/  LDC.64 R8, c[0x0][0x390] ;  /* 0x0000e400ff087b82 */ /* 0x000e260000000a00 */
[----:B------:R-:W3:Y:S04]  /*0240*/  LDG.E.CONSTANT R15, desc[UR4][R6.64+-0x1c] ;  /* 0xffffe404060f7981 */ /* 0x000ee8000c1e9900 */
[----:B------:R-:W4:Y:S04]  /*0250*/  LDG.E.CONSTANT R17, desc[UR4][R6.64+-0x18] ;  /* 0xffffe80406117981 */ /* 0x000f28000c1e9900 */
[----:B------:R-:W5:Y:S04]  /*0260*/  LDG.E.CONSTANT R19, desc[UR4][R6.64+-0x14] ;  /* 0xffffec0406137981 */ /* 0x000f68000c1e9900 */
[----:B------:R-:W5:Y:S04]  /*0270*/  LDG.E.CONSTANT R21, desc[UR4][R6.64+-0x10] ;  /* 0xfffff00406157981 */ /* 0x000f68000c1e9900 */
[----:B------:R-:W5:Y:S04]  /*0280*/  LDG.E.CONSTANT R23, desc[UR4][R6.64+-0xc] ;  /* 0xfffff40406177981 */ /* 0x000f68000c1e9900 */
[----:B------:R-:W5:Y:S01]  /*0290*/  LDG.E.CONSTANT R25, desc[UR4][R6.64+-0x8] ;  /* 0xfffff80406197981 */ /* 0x000f62000c1e9900 */
[----:B0-----:R-:W-:-:S03]  /*02a0*/  IMAD.WIDE R8, R10, 0x4, R8 ;  /* 0x000000040a087825 */ /* 0x001fc600078e0208 */
[----:B------:R-:W5:Y:S04]  /*02b0*/  LDG.E.CONSTANT R27, desc[UR4][R6.64+-0x4] ;  /* 0xfffffc04061b7981 */ /* 0x000f68000c1e9900 */
[----:B------:R-:W5:Y:S04]  /*02c0*/  LDG.E.CONSTANT R29, desc[UR4][R6.64] ;  /* 0x00000004061d7981 */ /* 0x000f68000c1e9900 */
[----:B------:R-:W5:Y:S04]  /*02d0*/  LDG.E.CONSTANT R12, desc[UR4][R6.64+0x4] ;  /* 0x00000404060c7981 */ /* 0x000f68000c1e9900 */
[----:B------:R-:W5:Y:S04]  /*02e0*/  LDG.E.CONSTANT R14, desc[UR4][R6.64+0x8] ;  /* 0x00000804060e7981 */ /* 0x000f68000c1e9900 */
[----:B------:R-:W5:Y:S04]  /*02f0*/  LDG.E.CONSTANT R16, desc[UR4][R6.64+0xc] ;  /* 0x00000c0406107981 */ /* 0x000f68000c1e9900 */
[----:B------:R-:W5:Y:S04]  /*0300*/  LDG.E.CONSTANT R20, desc[UR4][R6.64+0x14] ;  /* 0x0000140406147981 */ /* 0x000f68000c1e9900 */
[----:B------:R-:W5:Y:S04]  /*0310*/  LDG.E.CONSTANT R22, desc[UR4][R6.64+0x1c] ;  /* 0x00001c0406167981 */ /* 0x000f68000c1e9900 */
[----:B--2---:R0:W-:Y:S04]  /*0320*/  REDG.E.ADD.F32.FTZ.RN.STRONG.GPU desc[UR4][R8.64], R13 ;  /* 0x0000000d080079a6 */ /* 0x0041e8000c12f304 */
[----:B---3--:R1:W-:Y:S01]  /*0330*/  REDG.E.ADD.F32.FTZ.RN.STRONG.GPU desc[UR4][R8.64+0x4], R15 ;  /* 0x0000040f080079a6 */ /* 0x0083e2000c12f304 */
[----:B------:R-:W-:-:S03]  /*0340*/  VIADD R11, R11, 0x10 ;  /* 0x000000100b0b7836 */ /* 0x000fc60000000000 */
[----:B----4-:R2:W-:Y:S04]  /*0350*/  REDG.E.ADD.F32.FTZ.RN.STRONG.GPU desc[UR4][R8.64+0x8], R17 ;  /* 0x00000811080079a6 */ /* 0x0105e8000c12f304 */
[----:B0-----:R-:W3:Y:S04]  /*0360*/  LDG.E.CONSTANT R13, desc[UR4][R6.64+0x10] ;  /* 0x00001004060d7981 */ /* 0x001ee8000c1e9900 */
[----:B-1----:R0:W4:Y:S01]  /*0370*/  LDG.E.CONSTANT R15, desc[UR4][R6.64+0x18] ;  /* 0x00001804060f7981 */ /* 0x002122000c1e9900 */
[----:B------:R-:W-:-:S03]  /*0380*/  ISETP.NE.AND P1, PT, R11, RZ, PT ;  /* 0x000000ff0b00720c */ /* 0x000fc60003f25270 */
[----:B-----5:R2:W-:Y:S04]  /*0390*/  REDG.E.ADD.F32.FTZ.RN.STRONG.GPU desc[UR4][R8.64+0xc], R19 ;  /* 0x00000c13080079a6 */ /* 0x0205e8000c12f304 */
[----:B------:R2:W-:Y:S04]  /*03a0*/  REDG.E.ADD.F32.FTZ.RN.STRONG.GPU desc[UR4][R8.64+0x10], R21 ;  /* 0x00001015080079a6 */ /* 0x0005e8000c12f304 */
[----:B------:R2:W-:Y:S04]  /*03b0*/  REDG.E.ADD.F32.FTZ.RN.STRONG.GPU desc[UR4][R8.64+0x14], R23 ;  /* 0x00001417080079a6 */ /* 0x0005e8000c12f304 */
[----:B------:R2:W-:Y:S04]  /*03c0*/  REDG.E.ADD.F32.FTZ.RN.STRONG.GPU desc[UR4][R8.64+0x18], R25 ;  /* 0x00001819080079a6 */ /* 0x0005e8000c12f304 */
[----:B------:R2:W-:Y:S04]  /*03d0*/  REDG.E.ADD.F32.FTZ.RN.STRONG.GPU desc[UR4][R8.64+0x1c], R27 ;  /* 0x00001c1b080079a6 */ /* 0x0005e8000c12f304 */
[----:B------:R2:W-:Y:S04]  /*03e0*/  REDG.E.ADD.F32.FTZ.RN.STRONG.GPU desc[UR4][R8.64+0x20], R29 ;  /* 0x0000201d080079a6 */ /* 0x0005e8000c12f304 */
[----:B------:R2:W-:Y:S01]  /*03f0*/  REDG.E.ADD.F32.FTZ.RN.STRONG.GPU desc[UR4][R8.64+0x24], R12 ;  /* 0x0000240c080079a6 */ /* 0x0005e2000c12f304 */
[----:B0-----:R-:W-:-:S03]  /*0400*/  IADD3 R6, P2, PT, R6, 0x40, RZ ;  /* 0x0000004006067810 */ /* 0x001fc60007f5e0ff */
[----:B------:R2:W-:Y:S04]  /*0410*/  REDG.E.ADD.F32.FTZ.RN.STRONG.GPU desc[UR4][R8.64+0x28], R14 ;  /* 0x0000280e080079a6 */ /* 0x0005e8000c12f304 */
[----:B------:R2:W-:Y:S01]  /*0420*/  REDG.E.ADD.F32.FTZ.RN.STRONG.GPU desc[UR4][R8.64+0x2c], R16 ;  /* 0x00002c10080079a6 */ /* 0x0005e2000c12f304 */
[----:B------:R-:W-:Y:S01]  /*0430*/  IMAD.X R7, RZ, RZ, R7, P2 ;  /* 0x000000ffff077224 */ /* 0x000fe200010e0607 */
[----:B------:R-:W-:Y:S02]  /*0440*/  IADD3 R10, PT, PT, R10, 0x10, RZ ;  /* 0x000000100a0a7810 */ /* 0x000fe40007ffe0ff */
[----:B---3--:R2:W-:Y:S04]  /*0450*/  REDG.E.ADD.F32.FTZ.RN.STRONG.GPU desc[UR4][R8.64+0x30], R13 ;  /* 0x0000300d080079a6 */ /* 0x0085e8000c12f304 */
[----:B------:R2:W-:Y:S04]  /*0460*/  REDG.E.ADD.F32.FTZ.RN.STRONG.GPU desc[UR4][R8.64+0x34], R20 ;  /* 0x00003414080079a6 */ /* 0x0005e8000c12f304 */
[----:B----4-:R2:W-:Y:S04]  /*0470*/  REDG.E.ADD.F32.FTZ.RN.STRONG.GPU desc[UR4][R8.64+0x38], R15 ;  /* 0x0000380f080079a6 */ /* 0x0105e8000c12f304 */
[----:B------:R2:W-:Y:S01]  /*0480*/  REDG.E.ADD.F32.FTZ.RN.STRONG.GPU desc[UR4][R8.64+0x3c], R22 ;  /* 0x00003c16080079a6 */ /* 0x0005e2000c12f304 */
[----:B------:R-:W-:Y:S05]  /*0490*/  @P1 BRA `(.L_x_76) ;  /* 0xfffffffc00601947 */ /* 0x000fea000383ffff */
.L_x_75:
[----:B------:R-:W-:Y:S05]  /*04a0*/  @!P0 EXIT ;  /* 0x000000000000894d */ /* 0x000fea0003800000 */
[----:B------:R-:W-:Y:S02]  /*04b0*/  ISETP.GE.U32.AND P1, PT, R18, 0x8, PT ;  /* 0x000000081200780c */ /* 0x000fe40003f26070 */
[----:B------:R-:W-:-:S04]  /*04c0*/  LOP3.LUT R10, R4, 0x7, RZ, 0xc0, !PT ;  /* 0x00000007040a7812 */ /* 0x000fc800078ec0ff */
[----:B------:R-:W-:-:S07]  /*04d0*/  ISETP.NE.AND P0, PT, R10, RZ, PT ;  /* 0x000000ff0a00720c */ /* 0x000fce0003f05270 */
[----:B------:R-:W-:Y:S06]  /*04e0*/  @!P1 BRA `(.L_x_77) ;  /* 0x0000000000649947 */ /* 0x000fec0003800000 */
[----:B------:R-:W2:Y:S01]  /*04f0*/  LDCU.64 UR6, c[0x0][0x380] ;  /* 0x00007000ff0677ac */ /* 0x000ea20008000a00 */
[----:B0-----:R-:W-:-:S05]  /*0500*/  IADD3 R6, P1, PT, R0, R3, RZ ;  /* 0x0000000300067210 */ /* 0x001fca0007f3e0ff */
[----:B------:R-:W-:Y:S01]  /*0510*/  IMAD.X R7, RZ, RZ, R5, P1 ;  /* 0x000000ffff077224 */ /* 0x000fe200008e0605 */
[----:B--2---:R-:W-:-:S04]  /*0520*/  LEA R8, P1, R6, UR6, 0x2 ;  /* 0x0000000606087c11 */ /* 0x004fc8000f8210ff */
[----:B------:R-:W-:Y:S02]  /*0530*/  LEA.HI.X R9, R6, UR7, R7, 0x2, P1 ;  /* 0x0000000706097c11 */ /* 0x000fe400088f1407 */
[----:B------:R-:W0:Y:S03]  /*0540*/  LDC.64 R6, c[0x0][0x390] ;  /* 0x0000e400ff067b82 */ /* 0x000e260000000a00 */
[----:B------:R-:W2:Y:S04]  /*0550*/  LDG.E.CONSTANT R13, desc[UR4][R8.64] ;  /* 0x00000004080d7981 */ /* 0x000ea8000c1e9900 */
[----:B------:R-:W3:Y:S04]  /*0560*/  LDG.E.CONSTANT R15, desc[UR4][R8.64+0x4] ;  /* 0x00000404080f7981 */ /* 0x000ee8000c1e9900 */
[----:B------:R-:W4:Y:S04]  /*0570*/  LDG.E.CONSTANT R17, desc[UR4][R8.64+0x8] ;  /* 0x0000080408117981 */ /* 0x000f28000c1e9900 */
[----:B------:R-:W5:Y:S04]  /*0580*/  LDG.E.CONSTANT R19, desc[UR4][R8.64+0xc] ;  /* 0x00000c0408137981 */ /* 0x000f68000c1e9900 */
[----:B------:R-:W5:Y:S04]  /*0590*/  LDG.E.CONSTANT R21, desc[UR4][R8.64+0x10] ;  /* 0x0000100408157981 */ /* 0x000f68000c1e9900 */
[----:B------:R-:W5:Y:S04]  /*05a0*/  LDG.E.CONSTANT R23, desc[UR4][R8.64+0x14] ;  /* 0x0000140408177981 */ /* 0x000f68000c1e9900 */
[----:B------:R-:W5:Y:S04]  /*05b0*/  LDG.E.CONSTANT R25, desc[UR4][R8.64+0x18] ;  /* 0x0000180408197981 */ /* 0x000f68000c1e9900 */
[----:B------:R-:W5:Y:S01]  /*05c0*/  LDG.E.CONSTANT R27, desc[UR4][R8.64+0x1c] ;  /* 0x00001c04081b7981 */ /* 0x000f62000c1e9900 */
[----:B------:R-:W-:-:S04]  /*05d0*/  IMAD.IADD R11, R2, 0x1, R3 ;  /* 0x00000001020b7824 */ /* 0x000fc800078e0203 */
[----:B0-----:R-:W-:-:S05]  /*05e0*/  IMAD.WIDE R6, R11, 0x4, R6 ;  /* 0x000000040b067825 */ /* 0x001fca00078e0206 */
[----:B--2---:R1:W-:Y:S04]  /*05f0*/  REDG.E.ADD.F32.FTZ.RN.STRONG.GPU desc[UR4][R6.64], R13 ;  /* 0x0000000d060079a6 */ /* 0x0043e8000c12f304 */
[----:B---3--:R1:W-:Y:S04]  /*0600*/  REDG.E.ADD.F32.FTZ.RN.STRONG.GPU desc[UR4][R6.64+0x4], R15 ;  /* 0x0000040f060079a6 */ /* 0x0083e8000c12f304 */
[----:B----4-:R1:W-:Y:S04]  /*0610*/  REDG.E.ADD.F32.FTZ.RN.STRONG.GPU desc[UR4][R6.64+0x8], R17 ;  /* 0x00000811060079a6 */ /* 0x0103e8000c12f304 */
[----:B-----5:R1:W-:Y:S04]  /*0620*/  REDG.E.ADD.F32.FTZ.RN.STRONG.GPU desc[UR4][R6.64+0xc], R19 ;  /* 0x00000c13060079a6 */ /* 0x0203e8000c12f304 */
[----:B------:R1:W-:Y:S04]  /*0630*/  REDG.E.ADD.F32.FTZ.RN.STRONG.GPU desc[UR4][R6.64+0x10], R21 ;  /* 0x00001015060079a6 */ /* 0x0003e8000c12f304 */
[----:B------:R1:W-:Y:S04]  /*0640*/  REDG.E.ADD.F32.FTZ.RN.STRONG.GPU desc[UR4][R6.64+0x14], R23 ;  /* 0x00001417060079a6 */ /* 0x0003e8000c12f304 */
[----:B------:R1:W-:Y:S04]  /*0650*/  REDG.E.ADD.F32.FTZ.RN.STRONG.GPU desc[UR4][R6.64+0x18], R25 ;  /* 0x00001819060079a6 */ /* 0x0003e8000c12f304 */
[----:B------:R1:W-:Y:S01]  /*0660*/  REDG.E.ADD.F32.FTZ.RN.STRONG.GPU desc[UR4][R6.64+0x1c], R27 ;  /* 0x00001c1b060079a6 */ /* 0x0003e2000c12f304 */
[----:B------:R-:W-:-:S07]  /*0670*/  VIADD R3, R3, 0x8 ;  /* 0x0000000803037836 */ /* 0x000fce0000000000 */
.L_x_77:
[----:B------:R-:W-:Y:S05]  /*0680*/  @!P0 EXIT ;  /* 0x000000000000894d */ /* 0x000fea0003800000 */
[----:B------:R-:W-:Y:S02]  /*0690*/  ISETP.GE.U32.AND P1, PT, R10, 0x4, PT ;  /* 0x000000040a00780c */ /* 0x000fe40003f26070 */
[----:B------:R-:W-:-:S04]  /*06a0*/  LOP3.LUT R4, R4, 0x3, RZ, 0xc0, !PT ;  /* 0x0000000304047812 */ /* 0x000fc800078ec0ff */
[----:B------:R-:W-:-:S07]  /*06b0*/  ISETP.NE.AND P0, PT, R4, RZ, PT ;  /* 0x000000ff0400720c */ /* 0x000fce0003f05270 */
[----:B------:R-:W-:Y:S06]  /*06c0*/  @!P1 BRA `(.L_x_78) ;  /* 0x0000000000449947 */ /* 0x000fec0003800000 */
[----:B------:R-:W2:Y:S01]  /*06d0*/  LDCU.64 UR6, c[0x0][0x380] ;  /* 0x00007000ff0677ac */ /* 0x000ea20008000a00 */
[----:B01----:R-:W-:-:S05]  /*06e0*/  IADD3 R6, P1, PT, R0, R3, RZ ;  /* 0x0000000300067210 */ /* 0x003fca0007f3e0ff */
[----:B------:R-:W-:Y:S01]  /*06f0*/  IMAD.X R7, RZ, RZ, R5, P1 ;  /* 0x000000ffff077224 */ /* 0x000fe200008e0605 */
[----:B--2---:R-:W-:-:S04]  /*0700*/  LEA R8, P1, R6, UR6, 0x2 ;  /* 0x0000000606087c11 */ /* 0x004fc8000f8210ff */
[----:B------:R-:W-:Y:S02]  /*0710*/  LEA.HI.X R9, R6, UR7, R7, 0x2, P1 ;  /* 0x0000000706097c11 */ /* 0x000fe400088f1407 */
[----:B------:R-:W0:Y:S03]  /*0720*/  LDC.64 R6, c[0x0][0x390] ;  /* 0x0000e400ff067b82 */ /* 0x000e260000000a00 */
[----:B------:R-:W2:Y:S04]  /*0730*/  LDG.E.CONSTANT R13, desc[UR4][R8.64] ;  /* 0x00000004080d7981 */ /* 0x000ea8000c1e9900 */
[----:B------:R-:W3:Y:S04]  /*0740*/  LDG.E.CONSTANT R15, desc[UR4][R8.64+0x4] ;  /* 0x00000404080f7981 */ /* 0x000ee8000c1e9900 */
[----:B------:R-:W4:Y:S04]  /*0750*/  LDG.E.CONSTANT R17, desc[UR4][R8.64+0x8] ;  /* 0x0000080408117981 */ /* 0x000f28000c1e9900 */
[----:B------:R-:W5:Y:S01]  /*0760*/  LDG.E.CONSTANT R19, desc[UR4][R8.64+0xc] ;  /* 0x00000c0408137981 */ /* 0x000f62000c1e9900 */
[----:B------:R-:W-:-:S04]  /*0770*/  IMAD.IADD R11, R2, 0x1, R3 ;  /* 0x00000001020b7824 */ /* 0x000fc800078e0203 */
[----:B0-----:R-:W-:-:S05]  /*0780*/  IMAD.WIDE R6, R11, 0x4, R6 ;  /* 0x000000040b067825 */ /* 0x001fca00078e0206 */
[----:B--2---:R0:W-:Y:S04]  /*0790*/  REDG.E.ADD.F32.FTZ.RN.STRONG.GPU desc[UR4][R6.64], R13 ;  /* 0x0000000d060079a6 */ /* 0x0041e8000c12f304 */
[----:B---3--:R0:W-:Y:S04]  /*07a0*/  REDG.E.ADD.F32.FTZ.RN.STRONG.GPU desc[UR4][R6.64+0x4], R15 ;  /* 0x0000040f060079a6 */ /* 0x0081e8000c12f304 */
[----:B----4-:R0:W-:Y:S04]  /*07b0*/  REDG.E.ADD.F32.FTZ.RN.STRONG.GPU desc[UR4][R6.64+0x8], R17 ;  /* 0x00000811060079a6 */ /* 0x0101e8000c12f304 */
[----:B-----5:R0:W-:Y:S01]  /*07c0*/  REDG.E.ADD.F32.FTZ.RN.STRONG.GPU desc[UR4][R6.64+0xc], R19 ;  /* 0x00000c13060079a6 */ /* 0x0201e2000c12f304 */
[----:B------:R-:W-:-:S07]  /*07d0*/  IADD3 R3, PT, PT, R3, 0x4, RZ ;  /* 0x0000000403037810 */ /* 0x000fce0007ffe0ff */
.L_x_78:
[----:B------:R-:W-:Y:S05]  /*07e0*/  @!P0 EXIT ;  /* 0x000000000000894d */ /* 0x000fea0003800000 */
[----:B------:R-:W3:Y:S01]  /*07f0*/  LDCU.64 UR6, c[0x0][0x380] ;  /* 0x00007000ff0677ac */ /* 0x000ee20008000a00 */
[----:B01----:R-:W0:Y:S01]  /*0800*/  LDC.64 R6, c[0x0][0x390] ;  /* 0x0000e400ff067b82 */ /* 0x003e220000000a00 */
[----:B------:R-:W-:Y:S01]  /*0810*/  IADD3 R0, P0, PT, R0, R3, RZ ;  /* 0x0000000300007210 */ /* 0x000fe20007f1e0ff */
[----:B--2---:R-:W-:-:S04]  /*0820*/  IMAD.IADD R9, R2, 0x1, R3 ;  /* 0x0000000102097824 */ /* 0x004fc800078e0203 */
[----:B------:R-:W-:Y:S01]  /*0830*/  IMAD.X R5, RZ, RZ, R5, P0 ;  /* 0x000000ffff057224 */ /* 0x000fe200000e0605 */
[----:B---3--:R-:W-:-:S04]  /*0840*/  LEA R8, P1, R0, UR6, 0x2 ;  /* 0x0000000600087c11 */ /* 0x008fc8000f8210ff */
[----:B------:R-:W-:Y:S01]  /*0850*/  LEA.HI.X R11, R0, UR7, R5, 0x2, P1 ;  /* 0x00000007000b7c11 */ /* 0x000fe200088f1405 */
[----:B------:R-:W-:-:S08]  /*0860*/  IMAD.MOV R0, RZ, RZ, -R4 ;  /* 0x000000ffff007224 */ /* 0x000fd000078e0a04 */
.L_x_79:
[----:B-1----:R-:W-:Y:S01]  /*0870*/  MOV R5, R11 ;  /* 0x0000000b00057202 */ /* 0x002fe20000000f00 */
[----:B------:R-:W-:-:S05]  /*0880*/  IMAD.MOV.U32 R4, RZ, RZ, R8 ;  /* 0x000000ffff047224 */ /* 0x000fca00078e0008 */
[----:B------:R-:W2:Y:S01]  /*0890*/  LDG.E.CONSTANT R5, desc[UR4][R4.64] ;  /* 0x0000000404057981 */ /* 0x000ea2000c1e9900 */
[----:B------:R-:W-:Y:S02]  /*08a0*/  VIADD R0, R0, 0x1 ;  /* 0x0000000100007836 */ /* 0x000fe40000000000 */
[----:B0-----:R-:W-:-:S03]  /*08b0*/  IMAD.WIDE R2, R9, 0x4, R6 ;  /* 0x0000000409027825 */ /* 0x001fc600078e0206 */
[----:B------:R-:W-:Y:S02]  /*08c0*/  ISETP.NE.AND P0, PT, R0, RZ, PT ;  /* 0x000000ff0000720c */ /* 0x000fe40003f05270 */
[----:B------:R-:W-:Y:S01]  /*08d0*/  IADD3 R8, P1, PT, R8, 0x4, RZ ;  /* 0x0000000408087810 */ /* 0x000fe20007f3e0ff */
[----:B------:R-:W-:-:S04]  /*08e0*/  VIADD R9, R9, 0x1 ;  /* 0x0000000109097836 */ /* 0x000fc80000000000 */
[----:B------:R-:W-:Y:S01]  /*08f0*/  IMAD.X R11, RZ, RZ, R11, P1 ;  /* 0x000000ffff0b7224 */ /* 0x000fe200008e060b */
[----:B--2---:R1:W-:Y:S05]  /*0900*/  REDG.E.ADD.F32.FTZ.RN.STRONG.GPU desc[UR4][R2.64], R5 ;  /* 0x00000005020079a6 */ /* 0x0043ea000c12f304 */
[----:B------:R-:W-:Y:S05]  /*0910*/  @P0 BRA `(.L_x_79) ;  /* 0xfffffffc00d40947 */ /* 0x000fea000383ffff */
[----:B------:R-:W-:Y:S05]  /*0920*/  EXIT ;  /* 0x000000000000794d */ /* 0x000fea0003800000 */
.L_x_80:
        /* <DEDUP_REMOVED lines=13> */
.L_x_98:


//--------------------- .text._Z22assign_clusters_kernelPKfS0_Piiii --------------------------
	.section	.text._Z22assign_clusters_kernelPKfS0_Piiii,"ax",@progbits
	.align	128
        .global         _Z22assign_clusters_kernelPKfS0_Piiii
        .type           _Z22assign_clusters_kernelPKfS0_Piiii,@function
        .size           _Z22assign_clusters_kernelPKfS0_Piiii,(.L_x_99 - _Z22assign_clusters_kernelPKfS0_Piiii)
        .other          _Z22assign_clusters_kernelPKfS0_Piiii,@"STO_CUDA_ENTRY STV_DEFAULT"
_Z22assign_clusters_kernelPKfS0_Piiii:
.text._Z22assign_clusters_kernelPKfS0_Piiii:
        /* <DEDUP_REMOVED lines=8> */
[----:B------:R-:W0:Y:S01]  /*0080*/  LDCU UR4, c[0x0][0x3a0] ;  /* 0x00007400ff0477ac */ /* 0x000e220008000800 */
[----:B------:R-:W-:Y:S01]  /*0090*/  IMAD.MOV.U32 R6, RZ, RZ, RZ ;  /* 0x000000ffff067224 */ /* 0x000fe200078e00ff */
[----:B------:R-:W1:Y:S01]  /*00a0*/  LDCU.64 UR10, c[0x0][0x358] ;  /* 0x00006b00ff0a77ac */ /* 0x000e620008000a00 */
[----:B0-----:R-:W-:-:S09]  /*00b0*/  UISETP.GE.AND UP0, UPT, UR4, 0x1, UPT ;  /* 0x000000010400788c */ /* 0x001fd2000bf06270 */
[----:B-1----:R-:W-:Y:S05]  /*00c0*/  BRA.U !UP0, `(.L_x_81) ;  /* 0x0000000d08607547 */ /* 0x002fea000b800000 */
[----:B------:R-:W0:Y:S02]  /*00d0*/  LDCU UR5, c[0x0][0x39c] ;  /* 0x00007380ff0577ac */ /* 0x000e240008000800 */
[----:B0-----:R-:W-:-:S09]  /*00e0*/  UISETP.GE.AND UP0, UPT, UR5, 0x1, UPT ;  /* 0x000000010500788c */ /* 0x001fd2000bf06270 */
[----:B------:R-:W-:Y:S05]  /*00f0*/  BRA.U !UP0, `(.L_x_82) ;  /* 0x0000000908587547 */ /* 0x000fea000b800000 */
[----:B------:R-:W0:Y:S01]  /*0100*/  LDCU.64 UR12, c[0x0][0x380] ;  /* 0x00007000ff0c77ac */ /* 0x000e220008000a00 */
[----:B------:R-:W-:Y:S02]  /*0110*/  IMAD R7, R0, UR5, RZ ;  /* 0x0000000500077c24 */ /* 0x000fe4000f8e02ff */
[----:B------:R-:W-:Y:S02]  /*0120*/  HFMA2 R6, -RZ, RZ, 0, 0 ;  /* 0x00000000ff067431 */ /* 0x000fe400000001ff */
[----:B------:R-:W-:Y:S01]  /*0130*/  IMAD.MOV.U32 R10, RZ, RZ, 0x7f7fffff ;  /* 0x7f7fffffff0a7424 */ /* 0x000fe200078e00ff */
[----:B------:R-:W-:Y:S01]  /*0140*/  ULOP3.LUT UR6, UR5, 0x7ffffff8, URZ, 0xc0, !UPT ;  /* 0x7ffffff805067892 */ /* 0x000fe2000f8ec0ff */
[----:B------:R-:W-:Y:S01]  /*0150*/  IMAD.MOV.U32 R11, RZ, RZ, RZ ;  /* 0x000000ffff0b7224 */ /* 0x000fe200078e00ff */
[----:B------:R-:W-:Y:S01]  /*0160*/  SHF.R.S32.HI R8, RZ, 0x1f, R7 ;  /* 0x0000001fff087819 */ /* 0x000fe20000011407 */
[----:B------:R-:W-:Y:S02]  /*0170*/  ULOP3.LUT UR8, UR5, 0x7, URZ, 0xc0, !UPT ;  /* 0x0000000705087892 */ /* 0x000fe4000f8ec0ff */
[----:B------:R-:W-:-:S02]  /*0180*/  ULOP3.LUT UR5, UR5, 0x3, URZ, 0xc0, !UPT ;  /* 0x0000000305057892 */ /* 0x000fc4000f8ec0ff */
[----:B------:R-:W-:Y:S01]  /*0190*/  UIADD3 UR7, UPT, UPT, -UR6, URZ, URZ ;  /* 0x000000ff06077290 */ /* 0x000fe2000fffe1ff */
[----:B0-----:R-:W-:-:S04]  /*01a0*/  LEA R9, P0, R7, UR12, 0x2 ;  /* 0x0000000c07097c11 */ /* 0x001fc8000f8010ff */
[----:B------:R-:W-:Y:S02]  /*01b0*/  IADD3 R9, P1, PT, R9, 0x10, RZ ;  /* 0x0000001009097810 */ /* 0x000fe40007f3e0ff */
[----:B------:R-:W-:-:S05]  /*01c0*/  LEA.HI.X R12, R7, UR13, R8, 0x2, P0 ;  /* 0x0000000d070c7c11 */ /* 0x000fca00080f1408 */
[----:B------:R-:W-:-:S07]  /*01d0*/  IMAD.X R12, RZ, RZ, R12, P1 ;  /* 0x000000ffff0c7224 */ /* 0x000fce00008e060c */
.L_x_88:
[----:B------:R-:W0:Y:S01]  /*01e0*/  LDCU UR12, c[0x0][0x39c] ;  /* 0x00007380ff0c77ac */ /* 0x000e220008000800 */
[----:B------:R-:W-:Y:S01]  /*01f0*/  IMAD.MOV.U32 R15, RZ, RZ, RZ ;  /* 0x000000ffff0f7224 */ /* 0x000fe200078e00ff */
[----:B------:R-:W-:Y:S01]  /*0200*/  UMOV UR4, URZ ;  /* 0x000000ff00047c82 */ /* 0x000fe20008000000 */
[----:B0-----:R-:W-:Y:S02]  /*0210*/  UISETP.GE.U32.AND UP0, UPT, UR12, 0x8, UPT ;  /* 0x000000080c00788c */ /* 0x001fe4000bf06070 */
[----:B------:R-:W-:-:S07]  /*0220*/  IMAD R13, R11, UR12, RZ ;  /* 0x0000000c0b0d7c24 */ /* 0x000fce000f8e02ff */
[----:B------:R-:W-:Y:S05]  /*0230*/  BRA.U !UP0, `(.L_x_83) ;  /* 0x0000000108c07547 */ /* 0x000fea000b800000 */
[----:B------:R-:W0:Y:S01]  /*0240*/  LDC.64 R2, c[0x0][0x388] ;  /* 0x0000e200ff027b82 */ /* 0x000e220000000a00 */
[----:B------:R-:W-:Y:S01]  /*0250*/  MOV R15, RZ ;  /* 0x000000ff000f7202 */ /* 0x000fe20000000f00 */
[----:B------:R-:W-:Y:S01]  /*0260*/  IMAD.MOV.U32 R4, RZ, RZ, R9 ;  /* 0x000000ffff047224 */ /* 0x000fe200078e0009 */
[----:B------:R-:W-:Y:S01]  /*0270*/  MOV R5, R12 ;  /* 0x0000000c00057202 */ /* 0x000fe20000000f00 */
[----:B------:R-:W-:Y:S01]  /*0280*/  UMOV UR4, UR7 ;  /* 0x0000000700047c82 */ /* 0x000fe20008000000 */
[----:B0-----:R-:W-:-:S03]  /*0290*/  IMAD.WIDE.U32 R2, R13, 0x4, R2 ;  /* 0x000000040d027825 */ /* 0x001fc600078e0002 */
[----:B------:R-:W-:-:S05]  /*02a0*/  IADD3 R2, P0, PT, R2, 0x10, RZ ;  /* 0x0000001002027810 */ /* 0x000fca0007f1e0ff */
[----:B------:R-:W-:-:S08]  /*02b0*/  IMAD.X R3, RZ, RZ, R3, P0 ;  /* 0x000000ffff037224 */ /* 0x000fd000000e0603 */
.L_x_84:
[----:B------:R-:W2:Y:S04]  /*02c0*/  LDG.E.CONSTANT R20, desc[UR10][R4.64+-0x10] ;  /* 0xfffff00a04147981 */ /* 0x000ea8000c1e9900 */
[----:B------:R-:W2:Y:S04]  /*02d0*/  LDG.E.CONSTANT R23, desc[UR10][R2.64+-0x10] ;  /* 0xfffff00a02177981 */ /* 0x000ea8000c1e9900 */
[----:B------:R-:W3:Y:S04]  /*02e0*/  LDG.E.CONSTANT R25, desc[UR10][R4.64+-0xc] ;  /* 0xfffff40a04197981 */ /* 0x000ee8000c1e9900 */
[----:B------:R-:W3:Y:S04]  /*02f0*/  LDG.E.CONSTANT R26, desc[UR10][R2.64+-0xc] ;  /* 0xfffff40a021a7981 */ /* 0x000ee8000c1e9900 */
[----:B------:R-:W4:Y:S04]  /*0300*/  LDG.E.CONSTANT R17, desc[UR10][R4.64+-0x8] ;  /* 0xfffff80a04117981 */ /* 0x000f28000c1e9900 */
[----:B------:R-:W4:Y:S04]  /*0310*/  LDG.E.CONSTANT R14, desc[UR10][R2.64+-0x8] ;  /* 0xfffff80a020e7981 */ /* 0x000f28000c1e9900 */
[----:B------:R-:W5:Y:S04]  /*0320*/  LDG.E.CONSTANT R16, desc[UR10][R4.64+-0x4] ;  /* 0xfffffc0a04107981 */ /* 0x000f68000c1e9900 */
[----:B------:R-:W5:Y:S04]  /*0330*/  LDG.E.CONSTANT R21, desc[UR10][R2.64+-0x4] ;  /* 0xfffffc0a02157981 */ /* 0x000f68000c1e9900 */
[----:B------:R-:W5:Y:S04]  /*0340*/  LDG.E.CONSTANT R19, desc[UR10][R4.64] ;  /* 0x0000000a04137981 */ /* 0x000f68000c1e9900 */
[----:B------:R-:W5:Y:S01]  /*0350*/  LDG.E.CONSTANT R18, desc[UR10][R2.64] ;  /* 0x0000000a02127981 */ /* 0x000f62000c1e9900 */
[----:B--2---:R-:W-:-:S03]  /*0360*/  FADD R22, R20, -R23 ;  /* 0x8000001714167221 */ /* 0x004fc60000000000 */
[----:B------:R-:W2:Y:S01]  /*0370*/  LDG.E.CONSTANT R20, desc[UR10][R4.64+0x4] ;  /* 0x0000040a04147981 */ /* 0x000ea2000c1e9900 */
[----:B------:R-:W-:-:S03]  /*0380*/  FFMA R24, R22, R22, R15 ;  /* 0x0000001616187223 */ /* 0x000fc6000000000f */
[----:B------:R-:W2:Y:S01]  /*0390*/  LDG.E.CONSTANT R23, desc[UR10][R2.64+0x4] ;  /* 0x0000040a02177981 */ /* 0x000ea2000c1e9900 */
[----:B---3--:R-:W-:-:S03]  /*03a0*/  FADD R25, R25, -R26 ;  /* 0x8000001a19197221 */ /* 0x008fc60000000000 */
[----:B------:R-:W3:Y:S04]  /*03b0*/  LDG.E.CONSTANT R22, desc[UR10][R4.64+0x8] ;  /* 0x0000080a04167981 */ /* 0x000ee8000c1e9900 */
[----:B------:R-:W3:Y:S01]  /*03c0*/  LDG.E.CONSTANT R15, desc[UR10][R2.64+0x8] ;  /* 0x0000080a020f7981 */ /* 0x000ee2000c1e9900 */
[----:B------:R-:W-:-:S03]  /*03d0*/  FFMA R26, R25, R25, R24 ;  /* 0x00000019191a7223 */ /* 0x000fc60000000018 */
[----:B------:R0:W3:Y:S04]  /*03e0*/  LDG.E.CONSTANT R25, desc[UR10][R4.64+0xc] ;  /* 0x00000c0a04197981 */ /* 0x0000e8000c1e9900 */
[----:B------:R1:W3:Y:S01]  /*03f0*/  LDG.E.CONSTANT R24, desc[UR10][R2.64+0xc] ;  /* 0x00000c0a02187981 */ /* 0x0002e2000c1e9900 */
[----:B----4-:R-:W-:Y:S01]  /*0400*/  FADD R17, R17, -R14 ;  /* 0x8000000e11117221 */ /* 0x010fe20000000000 */
[----:B-----5:R-:W-:Y:S01]  /*0410*/  FADD R21, R16, -R21 ;  /* 0x8000001510157221 */ /* 0x020fe20000000000 */
[----:B------:R-:W-:Y:S02]  /*0420*/  UIADD3 UR4, UPT, UPT, UR4, 0x8, URZ ;  /* 0x0000000804047890 */ /* 0x000fe4000fffe0ff */
[----:B------:R-:W-:Y:S01]  /*0430*/  FFMA R26, R17, R17, R26 ;  /* 0x00000011111a7223 */ /* 0x000fe2000000001a */
[----:B0-----:R-:W-:Y:S01]  /*0440*/  IADD3 R4, P0, PT, R4, 0x20, RZ ;  /* 0x0000002004047810 */ /* 0x001fe20007f1e0ff */
[----:B------:R-:W-:-:S02]  /*0450*/  UISETP.NE.AND UP0, UPT, UR4, URZ, UPT ;  /* 0x000000ff0400728c */ /* 0x000fc4000bf05270 */
[----:B------:R-:W-:Y:S01]  /*0460*/  FFMA R26, R21, R21, R26 ;  /* 0x00000015151a7223 */ /* 0x000fe2000000001a */
[----:B------:R-:W-:Y:S01]  /*0470*/  FADD R19, R19, -R18 ;  /* 0x8000001213137221 */ /* 0x000fe20000000000 */
[----:B-1----:R-:W-:Y:S01]  /*0480*/  IADD3 R2, P1, PT, R2, 0x20, RZ ;  /* 0x0000002002027810 */ /* 0x002fe20007f3e0ff */
[----:B------:R-:W-:Y:S02]  /*0490*/  IMAD.X R5, RZ, RZ, R5, P0 ;  /* 0x000000ffff057224 */ /* 0x000fe400000e0605 */
[----:B------:R-:W-:Y:S02]  /*04a0*/  FFMA R26, R19, R19, R26 ;  /* 0x00000013131a7223 */ /* 0x000fe4000000001a */
[----:B------:R-:W-:Y:S02]  /*04b0*/  IMAD.X R3, RZ, RZ, R3, P1 ;  /* 0x000000ffff037224 */ /* 0x000fe400008e0603 */
[----:B--2---:R-:W-:-:S04]  /*04c0*/  FADD R23, R20, -R23 ;  /* 0x8000001714177221 */ /* 0x004fc80000000000 */
[----:B------:R-:W-:Y:S01]  /*04d0*/  FFMA R26, R23, R23, R26 ;  /* 0x00000017171a7223 */ /* 0x000fe2000000001a */
[----:B---3--:R-:W-:-:S04]  /*04e0*/  FADD R15, R22, -R15 ;  /* 0x8000000f160f7221 */ /* 0x008fc80000000000 */
[----:B------:R-:W-:Y:S01]  /*04f0*/  FFMA R15, R15, R15, R26 ;  /* 0x0000000f0f0f7223 */ /* 0x000fe2000000001a */
[----:B------:R-:W-:-:S04]  /*0500*/  FADD R24, R25, -R24 ;  /* 0x8000001819187221 */ /* 0x000fc80000000000 */
[----:B------:R-:W-:Y:S01]  /*0510*/  FFMA R15, R24, R24, R15 ;  /* 0x00000018180f7223 */ /* 0x000fe2000000000f */
[----:B------:R-:W-:Y:S06]  /*0520*/  BRA.U UP0, `(.L_x_84) ;  /* 0xfffffffd00647547 */ /* 0x000fec000b83ffff */
[----:B------:R-:W-:-:S05]  /*0530*/  UMOV UR4, UR6 ;  /* 0x0000000600047c82 */ /* 0x000fca0008000000 */
.L_x_83:
[----:B------:R-:W-:-:S09]  /*0540*/  UISETP.NE.AND UP0, UPT, UR8, URZ, UPT ;  /* 0x000000ff0800728c */ /* 0x000fd2000bf05270 */
[----:B------:R-:W-:Y:S05]  /*0550*/  BRA.U !UP0, `(.L_x_85) ;  /* 0x00000005081c7547 */ /* 0x000fea000b800000 */
[----:B------:R-:W-:Y:S02]  /*0560*/  UIADD3 UR9, UPT, UPT, UR8, -0x1, URZ ;  /* 0xffffffff08097890 */ /* 0x000fe4000fffe0ff */
[----:B------:R-:W-:Y:S02]  /*0570*/  UISETP.NE.AND UP1, UPT, UR5, URZ, UPT ;  /* 0x000000ff0500728c */ /* 0x000fe4000bf25270 */
[----:B------:R-:W-:-:S09]  /*0580*/  UISETP.GE.U32.AND UP0, UPT, UR9, 0x3, UPT ;  /* 0x000000030900788c */ /* 0x000fd2000bf06070 */
[----:B------:R-:W-:Y:S05]  /*0590*/  BRA.U !UP0, `(.L_x_86) ;  /* 0x0000000108747547 */ /* 0x000fea000b800000 */
[----:B------:R-:W0:Y:S01]  /*05a0*/  LDC.64 R16, c[0x0][0x388] ;  /* 0x0000e200ff107b82 */ /* 0x000e220000000a00 */
[----:B------:R-:W1:Y:S01]  /*05b0*/  LDCU.128 UR16, c[0x0][0x380] ;  /* 0x00007000ff1077ac */ /* 0x000e620008000c00 */
[----:B------:R-:W-:Y:S02]  /*05c0*/  IADD3 R18, P0, PT, R7, UR4, RZ ;  /* 0x0000000407127c10 */ /* 0x000fe4000ff1e0ff */
[C---:B------:R-:W-:Y:S02]  /*05d0*/  IADD3 R3, PT, PT, R13.reuse, UR4, RZ ;  /* 0x000000040d037c10 */ /* 0x040fe4000fffe0ff */
[----:B------:R-:W-:Y:S01]  /*05e0*/  IADD3 R5, P2, PT, R13, UR4, RZ ;  /* 0x000000040d057c10 */ /* 0x000fe2000ff5e0ff */
[----:B------:R-:W-:-:S04]  /*05f0*/  IMAD.X R19, RZ, RZ, R8, P0 ;  /* 0x000000ffff137224 */ /* 0x000fc800000e0608 */
[----:B------:R-:W-:Y:S01]  /*0600*/  IMAD.X R14, RZ, RZ, RZ, P2 ;  /* 0x000000ffff0e7224 */ /* 0x000fe200010e06ff */
[C---:B-1----:R-:W-:Y:S02]  /*0610*/  LEA R2, P1, R18.reuse, UR16, 0x2 ;  /* 0x0000001012027c11 */ /* 0x042fe4000f8210ff */
[----:B------:R-:W-:Y:S01]  /*0620*/  LEA R4, P0, R5, UR18, 0x2 ;  /* 0x0000001205047c11 */ /* 0x000fe2000f8010ff */
[----:B0-----:R-:W-:Y:S01]  /*0630*/  IMAD.WIDE.U32 R16, R3, 0x4, R16 ;  /* 0x0000000403107825 */ /* 0x001fe200078e0010 */
[----:B------:R-:W-:Y:S02]  /*0640*/  LEA.HI.X R3, R18, UR17, R19, 0x2, P1 ;  /* 0x0000001112037c11 */ /* 0x000fe400088f1413 */
[----:B------:R-:W-:-:S03]  /*0650*/  LEA.HI.X R5, R5, UR19, R14, 0x2, P0 ;  /* 0x0000001305057c11 */ /* 0x000fc600080f140e */
[----:B------:R-:W2:Y:S04]  /*0660*/  LDG.E.CONSTANT R17, desc[UR10][R16.64] ;  /* 0x0000000a10117981 */ /* 0x000ea8000c1e9900 */
[----:B------:R-:W2:Y:S04]  /*0670*/  LDG.E.CONSTANT R14, desc[UR10][R2.64] ;  /* 0x0000000a020e7981 */ /* 0x000ea8000c1e9900 */
[----:B------:R-:W3:Y:S04]  /*0680*/  LDG.E.CONSTANT R18, desc[UR10][R2.64+0x4] ;  /* 0x0000040a02127981 */ /* 0x000ee8000c1e9900 */
[----:B------:R-:W3:Y:S04]  /*0690*/  LDG.E.CONSTANT R19, desc[UR10][R4.64+0x4] ;  /* 0x0000040a04137981 */ /* 0x000ee8000c1e9900 */
[----:B------:R-:W4:Y:S04]  /*06a0*/  LDG.E.CONSTANT R20, desc[UR10][R2.64+0x8] ;  /* 0x0000080a02147981 */ /* 0x000f28000c1e9900 */
[----:B------:R-:W4:Y:S04]  /*06b0*/  LDG.E.CONSTANT R21, desc[UR10][R4.64+0x8] ;  /* 0x0000080a04157981 */ /* 0x000f28000c1e9900 */
[----:B------:R-:W5:Y:S04]  /*06c0*/  LDG.E.CONSTANT R22, desc[UR10][R2.64+0xc] ;  /* 0x00000c0a02167981 */ /* 0x000f68000c1e9900 */
[----:B------:R-:W5:Y:S01]  /*06d0*/  LDG.E.CONSTANT R23, desc[UR10][R4.64+0xc] ;  /* 0x00000c0a04177981 */ /* 0x000f62000c1e9900 */
[----:B------:R-:W-:Y:S01]  /*06e0*/  UIADD3 UR4, UPT, UPT, UR4, 0x4, URZ ;  /* 0x0000000404047890 */ /* 0x000fe2000fffe0ff */
[----:B--2---:R-:W-:-:S04]  /*06f0*/  FADD R14, R14, -R17 ;  /* 0x800000110e0e7221 */ /* 0x004fc80000000000 */
[----:B------:R-:W-:Y:S01]  /*0700*/  FFMA R14, R14, R14, R15 ;  /* 0x0000000e0e0e7223 */ /* 0x000fe2000000000f */
[----:B---3--:R-:W-:-:S04]  /*0710*/  FADD R19, R18, -R19 ;  /* 0x8000001312137221 */ /* 0x008fc80000000000 */
[----:B------:R-:W-:Y:S01]  /*0720*/  FFMA R14, R19, R19, R14 ;  /* 0x00000013130e7223 */ /* 0x000fe2000000000e */
[----:B----4-:R-:W-:-:S04]  /*0730*/  FADD R21, R20, -R21 ;  /* 0x8000001514157221 */ /* 0x010fc80000000000 */
[----:B------:R-:W-:Y:S01]  /*0740*/  FFMA R14, R21, R21, R14 ;  /* 0x00000015150e7223 */ /* 0x000fe2000000000e */
[----:B-----5:R-:W-:-:S04]  /*0750*/  FADD R23, R22, -R23 ;  /* 0x8000001716177221 */ /* 0x020fc80000000000 */
[----:B------:R-:W-:-:S07]  /*0760*/  FFMA R15, R23, R23, R14 ;  /* 0x00000017170f7223 */ /* 0x000fce000000000e */
.L_x_86:
[----:B------:R-:W-:Y:S05]  /*0770*/  BRA.U !UP1, `(.L_x_85) ;  /* 0x0000000109947547 */ /* 0x000fea000b800000 */
[----:B------:R-:W-:Y:S02]  /*0780*/  UISETP.NE.AND UP0, UPT, UR5, 0x1, UPT ;  /* 0x000000010500788c */ /* 0x000fe4000bf05270 */
[----:B------:R-:W-:-:S07]  /*0790*/  ULOP3.LUT UP1, URZ, UR12, 0x1, URZ, 0xc0, !UPT ;  /* 0x000000010cff7892 */ /* 0x000fce000f82c0ff */
[----:B------:R-:W-:Y:S05]  /*07a0*/  BRA.U !UP0, `(.L_x_87) ;  /* 0x0000000108547547 */ /* 0x000fea000b800000 */
[----:B------:R-:W0:Y:S01]  /*07b0*/  LDC.64 R4, c[0x0][0x388] ;  /* 0x0000e200ff047b82 */ /* 0x000e220000000a00 */
[----:B------:R-:W1:Y:S01]  /*07c0*/  LDCU.128 UR12, c[0x0][0x380] ;  /* 0x00007000ff0c77ac */ /* 0x000e620008000c00 */
[----:B------:R-:W-:Y:S02]  /*07d0*/  IADD3 R3, P0, PT, R7, UR4, RZ ;  /* 0x0000000407037c10 */ /* 0x000fe4000ff1e0ff */
[C---:B------:R-:W-:Y:S02]  /*07e0*/  IADD3 R17, PT, PT, R13.reuse, UR4, RZ ;  /* 0x000000040d117c10 */ /* 0x040fe4000fffe0ff */
[----:B------:R-:W-:Y:S01]  /*07f0*/  IADD3 R18, P2, PT, R13, UR4, RZ ;  /* 0x000000040d127c10 */ /* 0x000fe2000ff5e0ff */
[----:B------:R-:W-:Y:S01]  /*0800*/  IMAD.X R14, RZ, RZ, R8, P0 ;  /* 0x000000ffff0e7224 */ /* 0x000fe200000e0608 */
[----:B-1----:R-:W-:Y:S02]  /*0810*/  LEA R2, P1, R3, UR12, 0x2 ;  /* 0x0000000c03027c11 */ /* 0x002fe4000f8210ff */
[----:B------:R-:W-:-:S02]  /*0820*/  LEA R16, P0, R18, UR14, 0x2 ;  /* 0x0000000e12107c11 */ /* 0x000fc4000f8010ff */
[----:B------:R-:W-:Y:S01]  /*0830*/  LEA.HI.X R3, R3, UR13, R14, 0x2, P1 ;  /* 0x0000000d03037c11 */ /* 0x000fe200088f140e */
[----:B0-----:R-:W-:-:S04]  /*0840*/  IMAD.WIDE.U32 R4, R17, 0x4, R4 ;  /* 0x0000000411047825 */ /* 0x001fc800078e0004 */
[----:B------:R-:W-:Y:S01]  /*0850*/  IMAD.X R17, RZ, RZ, RZ, P2 ;  /* 0x000000ffff117224 */ /* 0x000fe200010e06ff */
[----:B------:R-:W2:Y:S04]  /*0860*/  LDG.E.CONSTANT R14, desc[UR10][R2.64] ;  /* 0x0000000a020e7981 */ /* 0x000ea8000c1e9900 */
[----:B------:R-:W-:Y:S01]  /*0870*/  LEA.HI.X R17, R18, UR15, R17, 0x2, P0 ;  /* 0x0000000f12117c11 */ /* 0x000fe200080f1411 */
[----:B------:R-:W2:Y:S04]  /*0880*/  LDG.E.CONSTANT R5, desc[UR10][R4.64] ;  /* 0x0000000a04057981 */ /* 0x000ea8000c1e9900 */
[----:B------:R-:W3:Y:S04]  /*0890*/  LDG.E.CONSTANT R18, desc[UR10][R2.64+0x4] ;  /* 0x0000040a02127981 */ /* 0x000ee8000c1e9900 */
[----:B------:R-:W3:Y:S01]  /*08a0*/  LDG.E.CONSTANT R17, desc[UR10][R16.64+0x4] ;  /* 0x0000040a10117981 */ /* 0x000ee2000c1e9900 */
[----:B------:R-:W-:Y:S01]  /*08b0*/  UIADD3 UR4, UPT, UPT, UR4, 0x2, URZ ;  /* 0x0000000204047890 */ /* 0x000fe2000fffe0ff */
[----:B--2---:R-:W-:-:S04]  /*08c0*/  FADD R14, R14, -R5 ;  /* 0x800000050e0e7221 */ /* 0x004fc80000000000 */
[----:B------:R-:W-:Y:S01]  /*08d0*/  FFMA R15, R14, R14, R15 ;  /* 0x0000000e0e0f7223 */ /* 0x000fe2000000000f */
[----:B---3--:R-:W-:-:S04]  /*08e0*/  FADD R18, R18, -R17 ;  /* 0x8000001112127221 */ /* 0x008fc80000000000 */
[----:B------:R-:W-:-:S07]  /*08f0*/  FFMA R15, R18, R18, R15 ;  /* 0x00000012120f7223 */ /* 0x000fce000000000f */
.L_x_87:
[----:B------:R-:W-:Y:S05]  /*0900*/  BRA.U !UP1, `(.L_x_85) ;  /* 0x0000000109307547 */ /* 0x000fea000b800000 */
[----:B------:R-:W0:Y:S01]  /*0910*/  LDC.64 R4, c[0x0][0x388] ;  /* 0x0000e200ff047b82 */ /* 0x000e220000000a00 */
[----:B------:R-:W1:Y:S01]  /*0920*/  LDCU.64 UR12, c[0x0][0x380] ;  /* 0x00007000ff0c77ac */ /* 0x000e620008000a00 */
[----:B------:R-:W-:Y:S02]  /*0930*/  IADD3 R3, P0, PT, R7, UR4, RZ ;  /* 0x0000000407037c10 */ /* 0x000fe4000ff1e0ff */
[----:B------:R-:W-:-:S03]  /*0940*/  IADD3 R13, PT, PT, R13, UR4, RZ ;  /* 0x000000040d0d7c10 */ /* 0x000fc6000fffe0ff */
[----:B------:R-:W-:Y:S01]  /*0950*/  IMAD.X R14, RZ, RZ, R8, P0 ;  /* 0x000000ffff0e7224 */ /* 0x000fe200000e0608 */
[----:B-1----:R-:W-:-:S04]  /*0960*/  LEA R2, P0, R3, UR12, 0x2 ;  /* 0x0000000c03027c11 */ /* 0x002fc8000f8010ff */
[----:B------:R-:W-:Y:S01]  /*0970*/  LEA.HI.X R3, R3, UR13, R14, 0x2, P0 ;  /* 0x0000000d03037c11 */ /* 0x000fe200080f140e */
[----:B0-----:R-:W-:-:S04]  /*0980*/  IMAD.WIDE.U32 R4, R13, 0x4, R4 ;  /* 0x000000040d047825 */ /* 0x001fc800078e0004 */
[----:B------:R-:W2:Y:S04]  /*0990*/  LDG.E.CONSTANT R2, desc[UR10][R2.64] ;  /* 0x0000000a02027981 */ /* 0x000ea8000c1e9900 */
[----:B------:R-:W2:Y:S02]  /*09a0*/  LDG.E.CONSTANT R5, desc[UR10][R4.64] ;  /* 0x0000000a04057981 */ /* 0x000ea4000c1e9900 */
[----:B--2---:R-:W-:-:S04]  /*09b0*/  FADD R14, R2, -R5 ;  /* 0x80000005020e7221 */ /* 0x004fc80000000000 */
[----:B------:R-:W-:-:S07]  /*09c0*/  FFMA R15, R14, R14, R15 ;  /* 0x0000000e0e0f7223 */ /* 0x000fce000000000f */
.L_x_85:
[----:B------:R-:W0:Y:S01]  /*09d0*/  LDCU UR4, c[0x0][0x3a0] ;  /* 0x00007400ff0477ac */ /* 0x000e220008000800 */
[----:B------:R-:W-:Y:S01]  /*09e0*/  VIADD R2, R11, 0x1 ;  /* 0x000000010b027836 */ /* 0x000fe20000000000 */
[----:B------:R-:W-:-:S04]  /*09f0*/  FSETP.GEU.AND P0, PT, R15, R10, PT ;  /* 0x0000000a0f00720b */ /* 0x000fc80003f0e000 */
[----:B------:R-:W-:Y:S02]  /*0a00*/  FSEL R10, R15, R10, !P0 ;  /* 0x0000000a0f0a7208 */ /* 0x000fe40004000000 */
[----:B------:R-:W-:Y:S02]  /*0a10*/  SEL R6, R11, R6, !P0 ;  /* 0x000000060b067207 */ /* 0x000fe40004000000 */
[----:B0-----:R-:W-:-:S13]  /*0a20*/  ISETP.NE.AND P1, PT, R2, UR4, PT ;  /* 0x0000000402007c0c */ /* 0x001fda000bf25270 */
[----:B------:R-:W-:Y:S05]  /*0a30*/  @!P1 BRA `(.L_x_81) ;  /* 0x0000000400049947 */ /* 0x000fea0003800000 */
[----:B------:R-:W-:Y:S01]  /*0a40*/  MOV R11, R2 ;  /* 0x00000002000b7202 */ /* 0x000fe20000000f00 */
[----:B------:R-:W-:Y:S06]  /*0a50*/  BRA `(.L_x_88) ;  /* 0xfffffff400e07947 */ /* 0x000fec000383ffff */
.L_x_82:
[----:B------:R-:W-:Y:S01]  /*0a60*/  UISETP.GE.U32.AND UP0, UPT, UR4, 0x4, UPT ;  /* 0x000000040400788c */ /* 0x000fe2000bf06070 */
[----:B------:R-:W-:Y:S02]  /*0a70*/  HFMA2 R6, -RZ, RZ, 0, 0 ;  /* 0x00000000ff067431 */ /* 0x000fe400000001ff */
[----:B------:R-:W-:Y:S01]  /*0a80*/  IMAD.MOV.U32 R2, RZ, RZ, 0x7f7fffff ;  /* 0x7f7fffffff027424 */ /* 0x000fe200078e00ff */
[----:B------:R-:W-:Y:S01]  /*0a90*/  ULOP3.LUT UR5, UR4, 0x3, URZ, 0xc0, !UPT ;  /* 0x0000000304057892 */ /* 0x000fe2000f8ec0ff */
[----:B------:R-:W-:-:S04]  /*0aa0*/  IMAD.MOV.U32 R3, RZ, RZ, RZ ;  /* 0x000000ffff037224 */ /* 0x000fc800078e00ff */
[----:B------:R-:W-:Y:S07]  /*0ab0*/  BRA.U !UP0, `(.L_x_89) ;  /* 0x0000000108bc7547 */ /* 0x000fee000b800000 */
[----:B------:R-:W-:Y:S01]  /*0ac0*/  ULOP3.LUT UR4, UR4, 0x7ffffffc, URZ, 0xc0, !UPT ;  /* 0x7ffffffc04047892 */ /* 0x000fe2000f8ec0ff */
[----:B------:R-:W-:Y:S01]  /*0ad0*/  IMAD.MOV.U32 R2, RZ, RZ, 0x7f7fffff ;  /* 0x7f7fffffff027424 */ /* 0x000fe200078e00ff */
[----:B------:R-:W-:Y:S01]  /*0ae0*/  MOV R6, RZ ;  /* 0x000000ff00067202 */ /* 0x000fe20000000f00 */
[----:B------:R-:W-:Y:S01]  /*0af0*/  IMAD.MOV.U32 R4, RZ, RZ, RZ ;  /* 0x000000ffff047224 */ /* 0x000fe200078e00ff */
[----:B------:R-:W-:Y:S02]  /*0b00*/  UISETP.GT.AND UP0, UPT, UR4, URZ, UPT ;  /* 0x000000ff0400728c */ /* 0x000fe4000bf04270 */
[----:B------:R-:W-:-:S07]  /*0b10*/  IMAD.U32 R3, RZ, RZ, UR4 ;  /* 0x00000004ff037e24 */ /* 0x000fce000f8e00ff */
[----:B------:R-:W-:Y:S05]  /*0b20*/  BRA.U !UP0, `(.L_x_90) ;  /* 0x0000000108887547 */ /* 0x000fea000b800000 */
[----:B------:R-:W-:Y:S01]  /*0b30*/  IMAD.IADD R5, R3, 0x1, -R4 ;  /* 0x0000000103057824 */ /* 0x000fe200078e0a04 */
[----:B------:R-:W-:-:S04]  /*0b40*/  PLOP3.LUT P0, PT, PT, PT, PT, 0x80, 0x8 ;  /* 0x000000000008781c */ /* 0x000fc80003f0f070 */
[----:B------:R-:W-:-:S13]  /*0b50*/  ISETP.GT.AND P1, PT, R5, 0xc, PT ;  /* 0x0000000c0500780c */ /* 0x000fda0003f24270 */
[----:B------:R-:W-:Y:S05]  /*0b60*/  @!P1 BRA `(.L_x_91) ;  /* 0x0000000000449947 */ /* 0x000fea0003800000 */
[----:B------:R-:W-:Y:S02]  /*0b70*/  PLOP3.LUT P0, PT, PT, PT, PT, 0x8, 0x80 ;  /* 0x000000000080781c */ /* 0x000fe40003f0e170 */
[----:B------:R-:W-:-:S11]  /*0b80*/  IADD3 R5, PT, PT, R3, -0xc, RZ ;  /* 0xfffffff403057810 */ /* 0x000fd60007ffe0ff */
.L_x_92:
[----:B------:R-:W-:-:S04]  /*0b90*/  FSETP.GT.AND P2, PT, R2, RZ, PT ;  /* 0x000000ff0200720b */ /* 0x000fc80003f44000 */
[----:B------:R-:W-:Y:S02]  /*0ba0*/  FSEL R2, R2, RZ, !P2 ;  /* 0x000000ff02027208 */ /* 0x000fe40005000000 */
[----:B------:R-:W-:Y:S02]  /*0bb0*/  SEL R6, R4, R6, P2 ;  /* 0x0000000604067207 */ /* 0x000fe40001000000 */
[----:B------:R-:W-:-:S04]  /*0bc0*/  FSETP.GT.AND P3, PT, R2, RZ, PT ;  /* 0x000000ff0200720b */ /* 0x000fc80003f64000 */
[----:B------:R-:W-:-:S04]  /*0bd0*/  FSEL R2, R2, RZ, !P3 ;  /* 0x000000ff02027208 */ /* 0x000fc80005800000 */
[----:B------:R-:W-:-:S04]  /*0be0*/  FSETP.GT.AND P4, PT, R2, RZ, PT ;  /* 0x000000ff0200720b */ /* 0x000fc80003f84000 */
[----:B------:R-:W-:Y:S01]  /*0bf0*/  FSEL R2, R2, RZ, !P4 ;  /* 0x000000ff02027208 */ /* 0x000fe20006000000 */
[----:B------:R-:W-:-:S03]  /*0c00*/  @P3 VIADD R6, R4, 0x4 ;  /* 0x0000000404063836 */ /* 0x000fc60000000000 */
[----:B------:R-:W-:-:S04]  /*0c10*/  FSETP.GT.AND P1, PT, R2, RZ, PT ;  /* 0x000000ff0200720b */ /* 0x000fc80003f24000 */
[----:B------:R-:W-:Y:S01]  /*0c20*/  FSEL R2, R2, RZ, !P1 ;  /* 0x000000ff02027208 */ /* 0x000fe20004800000 */
[----:B------:R-:W-:-:S08]  /*0c30*/  @P4 VIADD R6, R4, 0x8 ;  /* 0x0000000804064836 */ /* 0x000fd00000000000 */
[C---:B------:R-:W-:Y:S01]  /*0c40*/  @P1 IADD3 R6, PT, PT, R4.reuse, 0xc, RZ ;  /* 0x0000000c04061810 */ /* 0x040fe20007ffe0ff */
[----:B------:R-:W-:-:S05]  /*0c50*/  VIADD R4, R4, 0x10 ;  /* 0x0000001004047836 */ /* 0x000fca0000000000 */
[----:B------:R-:W-:-:S13]  /*0c60*/  ISETP.GE.AND P2, PT, R4, R5, PT ;  /* 0x000000050400720c */ /* 0x000fda0003f46270 */
[----:B------:R-:W-:Y:S05]  /*0c70*/  @!P2 BRA `(.L_x_92) ;  /* 0xfffffffc00c4a947 */ /* 0x000fea000383ffff */
.L_x_91:
[----:B------:R-:W-:-:S05]  /*0c80*/  IMAD.IADD R5, R3, 0x1, -R4 ;  /* 0x0000000103057824 */ /* 0x000fca00078e0a04 */
[----:B------:R-:W-:-:S13]  /*0c90*/  ISETP.GT.AND P1, PT, R5, 0x4, PT ;  /* 0x000000040500780c */ /* 0x000fda0003f24270 */
[----:B------:R-:W-:Y:S05]  /*0ca0*/  @!P1 BRA `(.L_x_93) ;  /* 0x0000000000209947 */ /* 0x000fea0003800000 */
[C---:B------:R-:W-:Y:S02]  /*0cb0*/  FSETP.GT.AND P1, PT, R2.reuse, RZ, PT ;  /* 0x000000ff0200720b */ /* 0x040fe40003f24000 */
[----:B------:R-:W-:Y:S02]  /*0cc0*/  PLOP3.LUT P0, PT, PT, PT, PT, 0x8, 0x80 ;  /* 0x000000000080781c */ /* 0x000fe40003f0e170 */
[----:B------:R-:W-:Y:S02]  /*0cd0*/  FSEL R2, R2, RZ, !P1 ;  /* 0x000000ff02027208 */ /* 0x000fe40004800000 */
[----:B------:R-:W-:Y:S02]  /*0ce0*/  SEL R6, R4, R6, P1 ;  /* 0x0000000604067207 */ /* 0x000fe40000800000 */
[----:B------:R-:W-:-:S04]  /*0cf0*/  FSETP.GT.AND P2, PT, R2, RZ, PT ;  /* 0x000000ff0200720b */ /* 0x000fc80003f44000 */
[----:B------:R-:W-:-:S09]  /*0d00*/  FSEL R2, R2, RZ, !P2 ;  /* 0x000000ff02027208 */ /* 0x000fd20005000000 */
[C---:B------:R-:W-:Y:S01]  /*0d10*/  @P2 IADD3 R6, PT, PT, R4.reuse, 0x4, RZ ;  /* 0x0000000404062810 */ /* 0x040fe20007ffe0ff */
[----:B------:R-:W-:-:S07]  /*0d20*/  VIADD R4, R4, 0x8 ;  /* 0x0000000804047836 */ /* 0x000fce0000000000 */
.L_x_93:
[----:B------:R-:W-:-:S13]  /*0d30*/  ISETP.NE.OR P0, PT, R4, R3, P0 ;  /* 0x000000030400720c */ /* 0x000fda0000705670 */
[----:B------:R-:W-:Y:S05]  /*0d40*/  @!P0 BRA `(.L_x_89) ;  /* 0x0000000000188947 */ /* 0x000fea0003800000 */
.L_x_90:
[----:B------:R-:W-:-:S04]  /*0d50*/  FSETP.GT.AND P1, PT, R2, RZ, PT ;  /* 0x000000ff0200720b */ /* 0x000fc80003f24000 */
[C---:B------:R-:W-:Y:S01]  /*0d60*/  SEL R6, R4.reuse, R6, P1 ;  /* 0x0000000604067207 */ /* 0x040fe20000800000 */
[----:B------:R-:W-:Y:S01]  /*0d70*/  VIADD R4, R4, 0x4 ;  /* 0x0000000404047836 */ /* 0x000fe20000000000 */
[----:B------:R-:W-:-:S04]  /*0d80*/  FSEL R2, R2, RZ, !P1 ;  /* 0x000000ff02027208 */ /* 0x000fc80004800000 */
[----:B------:R-:W-:-:S13]  /*0d90*/  ISETP.NE.AND P0, PT, R4, R3, PT ;  /* 0x000000030400720c */ /* 0x000fda0003f05270 */
[----:B------:R-:W-:Y:S05]  /*0da0*/  @P0 BRA `(.L_x_90) ;  /* 0xfffffffc00e80947 */ /* 0x000fea000383ffff */
.L_x_89:
[----:B------:R-:W-:-:S09]  /*0db0*/  UISETP.NE.AND UP0, UPT, UR5, URZ, UPT ;  /* 0x000000ff0500728c */ /* 0x000fd2000bf05270 */
[----:B------:R-:W-:Y:S05]  /*0dc0*/  BRA.U !UP0, `(.L_x_81) ;  /* 0x0000000108207547 */ /* 0x000fea000b800000 */
[----:B------:R-:W-:-:S05]  /*0dd0*/  UMOV UR4, URZ ;  /* 0x000000ff00047c82 */ /* 0x000fca0008000000 */
.L_x_94:
[----:B------:R-:W-:Y:S01]  /*0de0*/  UIADD3 UR4, UPT, UPT, UR4, 0x1, URZ ;  /* 0x0000000104047890 */ /* 0x000fe2000fffe0ff */
[----:B------:R-:W-:-:S03]  /*0df0*/  FSETP.GT.AND P0, PT, R2, RZ, PT ;  /* 0x000000ff0200720b */ /* 0x000fc60003f04000 */
[----:B------:R-:W-:Y:S01]  /*0e00*/  UISETP.NE.AND UP0, UPT, UR4, UR5, UPT ;  /* 0x000000050400728c */ /* 0x000fe2000bf05270 */
[C---:B------:R-:W-:Y:S02]  /*0e10*/  SEL R6, R3.reuse, R6, P0 ;  /* 0x0000000603067207 */ /* 0x040fe40000000000 */
[----:B------:R-:W-:Y:S02]  /*0e20*/  FSEL R2, R2, RZ, !P0 ;  /* 0x000000ff02027208 */ /* 0x000fe40004000000 */
[----:B------:R-:W-:-:S04]  /*0e30*/  IADD3 R3, PT, PT, R3, 0x1, RZ ;  /* 0x0000000103037810 */ /* 0x000fc80007ffe0ff */
[----:B------:R-:W-:Y:S05]  /*0e40*/  BRA.U UP0, `(.L_x_94) ;  /* 0xfffffffd00e47547 */ /* 0x000fea000b83ffff */
.L_x_81:
[----:B------:R-:W0:Y:S02]  /*0e50*/  LDC.64 R2, c[0x0][0x390] ;  /* 0x0000e400ff027b82 */ /* 0x000e240000000a00 */
[----:B0-----:R-:W-:-:S05]  /*0e60*/  IMAD.WIDE R2, R0, 0x4, R2 ;  /* 0x0000000400027825 */ /* 0x001fca00078e0202 */
[----:B------:R-:W-:Y:S01]  /*0e70*/  STG.E desc[UR10][R2.64], R6 ;  /* 0x0000000602007986 */ /* 0x000fe2000c10190a */
[----:B------:R-:W-:Y:S05]  /*0e80*/  EXIT ;  /* 0x000000000000794d */ /* 0x000fea0003800000 */
.L_x_95:
        /* <DEDUP_REMOVED lines=15> */
.L_x_99:


//--------------------- .nv.shared.reserved.0     --------------------------
	.section	.nv.shared.reserved.0,"aw",@nobits
	.weak		__nv_reservedSMEM_offset_0_alias
	.size		__nv_reservedSMEM_offset_0_alias, 0, 64
	.other		__nv_reservedSMEM_offset_0_alias,@"STO_CUDA_RESERVED_SHARED STV_DEFAULT"
__nv_reservedSMEM_offset_0_alias:
	.zero		0
	.zero		64


//--------------------- .nv.constant0._Z24compute_centroids_kernelPfPKiii --------------------------
	.section	.nv.constant0._Z24compute_centroids_kernelPfPKiii,"a",@progbits
	.sectionflags	@""
	.align	4
.nv.constant0._Z24compute_centroids_kernelPfPKiii:
	.zero		920


//--------------------- .nv.constant0._Z27accumulate_centroids_kernelPKfPKiPfPiiii --------------------------
	.section	.nv.constant0._Z27accumulate_centroids_kernelPKfPKiPfPiiii,"a",@progbits
	.sectionflags	@""
	.align	4
.nv.constant0._Z27accumulate_centroids_kernelPKfPKiPfPiiii:
	.zero		940


//--------------------- .nv.constant0._Z22assign_clusters_kernelPKfS0_Piiii --------------------------
	.section	.nv.constant0._Z22assign_clusters_kernelPKfS0_Piiii,"a",@progbits
	.sectionflags	@""
	.align	4
.nv.constant0._Z22assign_clusters_kernelPKfS0_Piiii:
	.zero		932


//--------------------- SYMBOLS --------------------------

	.type		.nv.reservedSmem.offset0,@object
	.size		.nv.reservedSmem.offset0,0x4
